//
// Generated by NVIDIA NVVM Compiler
//
// Compiler Build ID: CL-36424714
// Cuda compilation tools, release 13.0, V13.0.88
// Based on NVVM 20.0.0
//

.version 9.0
.target sm_100
.address_size 64

	// .globl	_Z13cuda_kernel_biPjS_S_S_S_iS_S_S_S_S_iS_i
// _ZZ13cuda_kernel_biPjS_S_S_S_iS_S_S_S_S_iS_iE4down has been demoted
// _ZZ13cuda_kernel_biPjS_S_S_S_iS_S_S_S_S_iS_iE4left has been demoted
// _ZZ13cuda_kernel_biPjS_S_S_S_iS_S_S_S_S_iS_iE5right has been demoted
// _ZZ13cuda_kernel_biPjS_S_S_S_iS_S_S_S_S_iS_iE6bitmap has been demoted
// _ZZ13cuda_kernel_biPjS_S_S_S_iS_S_S_S_S_iS_iE3sum has been demoted
// _ZZ13cuda_kernel_biPjS_S_S_S_iS_S_S_S_S_iS_iE4usum has been demoted
// _ZZ16sgpu_cuda_kerneliiPjS_S_S_iE4down has been demoted
// _ZZ16sgpu_cuda_kerneliiPjS_S_S_iE4left has been demoted
// _ZZ16sgpu_cuda_kerneliiPjS_S_S_iE5right has been demoted
// _ZZ16sgpu_cuda_kerneliiPjS_S_S_iE6bitmap has been demoted
// _ZZ16sgpu_cuda_kerneliiPjS_S_S_iE3sum has been demoted

.visible .entry _Z13cuda_kernel_biPjS_S_S_S_iS_S_S_S_S_iS_i(
	.param .u32 _Z13cuda_kernel_biPjS_S_S_S_iS_S_S_S_S_iS_i_param_0,
	.param .u64 .ptr .align 1 _Z13cuda_kernel_biPjS_S_S_S_iS_S_S_S_S_iS_i_param_1,
	.param .u64 .ptr .align 1 _Z13cuda_kernel_biPjS_S_S_S_iS_S_S_S_S_iS_i_param_2,
	.param .u64 .ptr .align 1 _Z13cuda_kernel_biPjS_S_S_S_iS_S_S_S_S_iS_i_param_3,
	.param .u64 .ptr .align 1 _Z13cuda_kernel_biPjS_S_S_S_iS_S_S_S_S_iS_i_param_4,
	.param .u64 .ptr .align 1 _Z13cuda_kernel_biPjS_S_S_S_iS_S_S_S_S_iS_i_param_5,
	.param .u32 _Z13cuda_kernel_biPjS_S_S_S_iS_S_S_S_S_iS_i_param_6,
	.param .u64 .ptr .align 1 _Z13cuda_kernel_biPjS_S_S_S_iS_S_S_S_S_iS_i_param_7,
	.param .u64 .ptr .align 1 _Z13cuda_kernel_biPjS_S_S_S_iS_S_S_S_S_iS_i_param_8,
	.param .u64 .ptr .align 1 _Z13cuda_kernel_biPjS_S_S_S_iS_S_S_S_S_iS_i_param_9,
	.param .u64 .ptr .align 1 _Z13cuda_kernel_biPjS_S_S_S_iS_S_S_S_S_iS_i_param_10,
	.param .u64 .ptr .align 1 _Z13cuda_kernel_biPjS_S_S_S_iS_S_S_S_S_iS_i_param_11,
	.param .u32 _Z13cuda_kernel_biPjS_S_S_S_iS_S_S_S_S_iS_i_param_12,
	.param .u64 .ptr .align 1 _Z13cuda_kernel_biPjS_S_S_S_iS_S_S_S_S_iS_i_param_13,
	.param .u32 _Z13cuda_kernel_biPjS_S_S_S_iS_S_S_S_S_iS_i_param_14
)
{
	.local .align 4 .b8 	__local_depot0[108];
	.reg .b64 	%SP;
	.reg .b64 	%SPL;
	.reg .pred 	%p<68>;
	.reg .b32 	%r<410>;
	.reg .b64 	%rd<126>;
	// demoted variable
	.shared .align 4 .b8 _ZZ13cuda_kernel_biPjS_S_S_S_iS_S_S_S_S_iS_iE4down[6840];
	// demoted variable
	.shared .align 4 .b8 _ZZ13cuda_kernel_biPjS_S_S_S_iS_S_S_S_S_iS_iE4left[6840];
	// demoted variable
	.shared .align 4 .b8 _ZZ13cuda_kernel_biPjS_S_S_S_iS_S_S_S_S_iS_iE5right[6840];
	// demoted variable
	.shared .align 4 .b8 _ZZ13cuda_kernel_biPjS_S_S_S_iS_S_S_S_S_iS_iE6bitmap[6840];
	// demoted variable
	.shared .align 4 .b8 _ZZ13cuda_kernel_biPjS_S_S_S_iS_S_S_S_S_iS_iE3sum[360];
	// demoted variable
	.shared .align 4 .b8 _ZZ13cuda_kernel_biPjS_S_S_S_iS_S_S_S_S_iS_iE4usum[360];
	mov.u64 	%SPL, __local_depot0;
	ld.param.u32 	%r142, [_Z13cuda_kernel_biPjS_S_S_S_iS_S_S_S_S_iS_i_param_0];
	ld.param.u64 	%rd6, [_Z13cuda_kernel_biPjS_S_S_S_iS_S_S_S_S_iS_i_param_1];
	ld.param.u64 	%rd7, [_Z13cuda_kernel_biPjS_S_S_S_iS_S_S_S_S_iS_i_param_2];
	ld.param.u64 	%rd8, [_Z13cuda_kernel_biPjS_S_S_S_iS_S_S_S_S_iS_i_param_3];
	ld.param.u64 	%rd9, [_Z13cuda_kernel_biPjS_S_S_S_iS_S_S_S_S_iS_i_param_4];
	ld.param.u64 	%rd10, [_Z13cuda_kernel_biPjS_S_S_S_iS_S_S_S_S_iS_i_param_5];
	ld.param.u32 	%r146, [_Z13cuda_kernel_biPjS_S_S_S_iS_S_S_S_S_iS_i_param_6];
	ld.param.u64 	%rd11, [_Z13cuda_kernel_biPjS_S_S_S_iS_S_S_S_S_iS_i_param_7];
	ld.param.u64 	%rd12, [_Z13cuda_kernel_biPjS_S_S_S_iS_S_S_S_S_iS_i_param_8];
	ld.param.u64 	%rd13, [_Z13cuda_kernel_biPjS_S_S_S_iS_S_S_S_S_iS_i_param_9];
	ld.param.u64 	%rd14, [_Z13cuda_kernel_biPjS_S_S_S_iS_S_S_S_S_iS_i_param_10];
	ld.param.u64 	%rd15, [_Z13cuda_kernel_biPjS_S_S_S_iS_S_S_S_S_iS_i_param_11];
	ld.param.u32 	%r143, [_Z13cuda_kernel_biPjS_S_S_S_iS_S_S_S_S_iS_i_param_12];
	ld.param.u64 	%rd16, [_Z13cuda_kernel_biPjS_S_S_S_iS_S_S_S_S_iS_i_param_13];
	ld.param.u32 	%r144, [_Z13cuda_kernel_biPjS_S_S_S_iS_S_S_S_S_iS_i_param_14];
	cvta.to.global.u64 	%rd1, %rd11;
	cvta.to.global.u64 	%rd17, %rd16;
	cvta.to.global.u64 	%rd18, %rd15;
	cvta.to.global.u64 	%rd19, %rd14;
	cvta.to.global.u64 	%rd20, %rd13;
	cvta.to.global.u64 	%rd21, %rd12;
	add.u64 	%rd2, %SPL, 0;
	mov.b32 	%r147, -1;
	shl.b32 	%r148, %r147, %r142;
	not.b32 	%r1, %r148;
	mov.u32 	%r2, %tid.x;
	mov.u32 	%r3, %ctaid.x;
	mov.u32 	%r149, %ntid.x;
	mad.lo.s32 	%r4, %r3, %r149, %r2;
	mul.wide.u32 	%rd23, %r4, 4;
	add.s64 	%rd24, %rd21, %rd23;
	ld.global.u32 	%r5, [%rd24];
	add.s64 	%rd25, %rd20, %rd23;
	ld.global.u32 	%r6, [%rd25];
	add.s64 	%rd26, %rd19, %rd23;
	ld.global.u32 	%r7, [%rd26];
	add.s64 	%rd27, %rd18, %rd23;
	ld.global.u32 	%r8, [%rd27];
	add.s64 	%rd28, %rd17, %rd23;
	ld.global.u32 	%r9, [%rd28];
	setp.ge.u32 	%p1, %r4, %r146;
	mov.b32 	%r393, 0;
	mov.u32 	%r392, %r393;
	@%p1 bra 	$L__BB0_83;
	setp.lt.s32 	%p2, %r144, 1;
	@%p2 bra 	$L__BB0_14;
	mul.lo.s32 	%r10, %r144, %r4;
	and.b32  	%r11, %r144, 15;
	setp.lt.u32 	%p3, %r144, 16;
	mov.b32 	%r365, 0;
	@%p3 bra 	$L__BB0_5;
	and.b32  	%r365, %r144, 2147483632;
	mov.b32 	%r363, 0;
$L__BB0_4:
	.pragma "nounroll";
	add.s32 	%r152, %r363, %r10;
	mul.wide.u32 	%rd29, %r152, 4;
	add.s64 	%rd30, %rd1, %rd29;
	ld.global.u32 	%r153, [%rd30];
	mul.wide.u32 	%rd31, %r363, 4;
	add.s64 	%rd32, %rd2, %rd31;
	st.local.u32 	[%rd32], %r153;
	add.s32 	%r154, %r152, 1;
	mul.wide.u32 	%rd33, %r154, 4;
	add.s64 	%rd34, %rd1, %rd33;
	ld.global.u32 	%r155, [%rd34];
	st.local.u32 	[%rd32+4], %r155;
	add.s32 	%r156, %r152, 2;
	mul.wide.u32 	%rd35, %r156, 4;
	add.s64 	%rd36, %rd1, %rd35;
	ld.global.u32 	%r157, [%rd36];
	st.local.u32 	[%rd32+8], %r157;
	add.s32 	%r158, %r152, 3;
	mul.wide.u32 	%rd37, %r158, 4;
	add.s64 	%rd38, %rd1, %rd37;
	ld.global.u32 	%r159, [%rd38];
	st.local.u32 	[%rd32+12], %r159;
	add.s32 	%r160, %r152, 4;
	mul.wide.u32 	%rd39, %r160, 4;
	add.s64 	%rd40, %rd1, %rd39;
	ld.global.u32 	%r161, [%rd40];
	st.local.u32 	[%rd32+16], %r161;
	add.s32 	%r162, %r152, 5;
	mul.wide.u32 	%rd41, %r162, 4;
	add.s64 	%rd42, %rd1, %rd41;
	ld.global.u32 	%r163, [%rd42];
	st.local.u32 	[%rd32+20], %r163;
	add.s32 	%r164, %r152, 6;
	mul.wide.u32 	%rd43, %r164, 4;
	add.s64 	%rd44, %rd1, %rd43;
	ld.global.u32 	%r165, [%rd44];
	st.local.u32 	[%rd32+24], %r165;
	add.s32 	%r166, %r152, 7;
	mul.wide.u32 	%rd45, %r166, 4;
	add.s64 	%rd46, %rd1, %rd45;
	ld.global.u32 	%r167, [%rd46];
	st.local.u32 	[%rd32+28], %r167;
	add.s32 	%r168, %r152, 8;
	mul.wide.u32 	%rd47, %r168, 4;
	add.s64 	%rd48, %rd1, %rd47;
	ld.global.u32 	%r169, [%rd48];
	st.local.u32 	[%rd32+32], %r169;
	add.s32 	%r170, %r152, 9;
	mul.wide.u32 	%rd49, %r170, 4;
	add.s64 	%rd50, %rd1, %rd49;
	ld.global.u32 	%r171, [%rd50];
	st.local.u32 	[%rd32+36], %r171;
	add.s32 	%r172, %r152, 10;
	mul.wide.u32 	%rd51, %r172, 4;
	add.s64 	%rd52, %rd1, %rd51;
	ld.global.u32 	%r173, [%rd52];
	st.local.u32 	[%rd32+40], %r173;
	add.s32 	%r174, %r152, 11;
	mul.wide.u32 	%rd53, %r174, 4;
	add.s64 	%rd54, %rd1, %rd53;
	ld.global.u32 	%r175, [%rd54];
	st.local.u32 	[%rd32+44], %r175;
	add.s32 	%r176, %r152, 12;
	mul.wide.u32 	%rd55, %r176, 4;
	add.s64 	%rd56, %rd1, %rd55;
	ld.global.u32 	%r177, [%rd56];
	st.local.u32 	[%rd32+48], %r177;
	add.s32 	%r178, %r152, 13;
	mul.wide.u32 	%rd57, %r178, 4;
	add.s64 	%rd58, %rd1, %rd57;
	ld.global.u32 	%r179, [%rd58];
	st.local.u32 	[%rd32+52], %r179;
	add.s32 	%r180, %r152, 14;
	mul.wide.u32 	%rd59, %r180, 4;
	add.s64 	%rd60, %rd1, %rd59;
	ld.global.u32 	%r181, [%rd60];
	st.local.u32 	[%rd32+56], %r181;
	add.s32 	%r182, %r152, 15;
	mul.wide.u32 	%rd61, %r182, 4;
	add.s64 	%rd62, %rd1, %rd61;
	ld.global.u32 	%r183, [%rd62];
	st.local.u32 	[%rd32+60], %r183;
	add.s32 	%r363, %r363, 16;
	setp.ne.s32 	%p4, %r363, %r365;
	@%p4 bra 	$L__BB0_4;
$L__BB0_5:
	setp.eq.s32 	%p5, %r11, 0;
	@%p5 bra 	$L__BB0_14;
	and.b32  	%r16, %r144, 7;
	setp.lt.u32 	%p6, %r11, 8;
	@%p6 bra 	$L__BB0_8;
	add.s32 	%r184, %r365, %r10;
	mul.wide.u32 	%rd63, %r184, 4;
	add.s64 	%rd64, %rd1, %rd63;
	ld.global.u32 	%r185, [%rd64];
	mul.wide.u32 	%rd65, %r365, 4;
	add.s64 	%rd66, %rd2, %rd65;
	st.local.u32 	[%rd66], %r185;
	add.s32 	%r186, %r184, 1;
	mul.wide.u32 	%rd67, %r186, 4;
	add.s64 	%rd68, %rd1, %rd67;
	ld.global.u32 	%r187, [%rd68];
	st.local.u32 	[%rd66+4], %r187;
	add.s32 	%r188, %r184, 2;
	mul.wide.u32 	%rd69, %r188, 4;
	add.s64 	%rd70, %rd1, %rd69;
	ld.global.u32 	%r189, [%rd70];
	st.local.u32 	[%rd66+8], %r189;
	add.s32 	%r190, %r184, 3;
	mul.wide.u32 	%rd71, %r190, 4;
	add.s64 	%rd72, %rd1, %rd71;
	ld.global.u32 	%r191, [%rd72];
	st.local.u32 	[%rd66+12], %r191;
	add.s32 	%r192, %r184, 4;
	mul.wide.u32 	%rd73, %r192, 4;
	add.s64 	%rd74, %rd1, %rd73;
	ld.global.u32 	%r193, [%rd74];
	st.local.u32 	[%rd66+16], %r193;
	add.s32 	%r194, %r184, 5;
	mul.wide.u32 	%rd75, %r194, 4;
	add.s64 	%rd76, %rd1, %rd75;
	ld.global.u32 	%r195, [%rd76];
	st.local.u32 	[%rd66+20], %r195;
	add.s32 	%r196, %r184, 6;
	mul.wide.u32 	%rd77, %r196, 4;
	add.s64 	%rd78, %rd1, %rd77;
	ld.global.u32 	%r197, [%rd78];
	st.local.u32 	[%rd66+24], %r197;
	add.s32 	%r198, %r184, 7;
	mul.wide.u32 	%rd79, %r198, 4;
	add.s64 	%rd80, %rd1, %rd79;
	ld.global.u32 	%r199, [%rd80];
	st.local.u32 	[%rd66+28], %r199;
	add.s32 	%r365, %r365, 8;
$L__BB0_8:
	setp.eq.s32 	%p7, %r16, 0;
	@%p7 bra 	$L__BB0_14;
	and.b32  	%r19, %r144, 3;
	setp.lt.u32 	%p8, %r16, 4;
	@%p8 bra 	$L__BB0_11;
	add.s32 	%r200, %r365, %r10;
	mul.wide.u32 	%rd81, %r200, 4;
	add.s64 	%rd82, %rd1, %rd81;
	ld.global.u32 	%r201, [%rd82];
	mul.wide.u32 	%rd83, %r365, 4;
	add.s64 	%rd84, %rd2, %rd83;
	st.local.u32 	[%rd84], %r201;
	add.s32 	%r202, %r200, 1;
	mul.wide.u32 	%rd85, %r202, 4;
	add.s64 	%rd86, %rd1, %rd85;
	ld.global.u32 	%r203, [%rd86];
	st.local.u32 	[%rd84+4], %r203;
	add.s32 	%r204, %r200, 2;
	mul.wide.u32 	%rd87, %r204, 4;
	add.s64 	%rd88, %rd1, %rd87;
	ld.global.u32 	%r205, [%rd88];
	st.local.u32 	[%rd84+8], %r205;
	add.s32 	%r206, %r200, 3;
	mul.wide.u32 	%rd89, %r206, 4;
	add.s64 	%rd90, %rd1, %rd89;
	ld.global.u32 	%r207, [%rd90];
	st.local.u32 	[%rd84+12], %r207;
	add.s32 	%r365, %r365, 4;
$L__BB0_11:
	setp.eq.s32 	%p9, %r19, 0;
	@%p9 bra 	$L__BB0_14;
	mov.b32 	%r368, 0;
$L__BB0_13:
	.pragma "nounroll";
	add.s32 	%r209, %r365, %r10;
	mul.wide.u32 	%rd91, %r209, 4;
	add.s64 	%rd92, %rd1, %rd91;
	ld.global.u32 	%r210, [%rd92];
	mul.wide.u32 	%rd93, %r365, 4;
	add.s64 	%rd94, %rd2, %rd93;
	st.local.u32 	[%rd94], %r210;
	add.s32 	%r365, %r365, 1;
	add.s32 	%r368, %r368, 1;
	setp.ne.s32 	%p10, %r368, %r19;
	@%p10 bra 	$L__BB0_13;
$L__BB0_14:
	cvta.to.global.u64 	%rd95, %rd6;
	add.s64 	%rd97, %rd95, %rd23;
	ld.global.u32 	%r211, [%rd97];
	mul.lo.s32 	%r212, %r2, 76;
	mov.u32 	%r213, _ZZ13cuda_kernel_biPjS_S_S_S_iS_S_S_S_S_iS_iE4down;
	add.s32 	%r26, %r213, %r212;
	shl.b32 	%r214, %r144, 2;
	add.s32 	%r215, %r26, %r214;
	st.shared.u32 	[%r215], %r211;
	cvta.to.global.u64 	%rd98, %rd7;
	add.s64 	%rd99, %rd98, %rd23;
	ld.global.u32 	%r216, [%rd99];
	mov.u32 	%r217, _ZZ13cuda_kernel_biPjS_S_S_S_iS_S_S_S_S_iS_iE4left;
	add.s32 	%r27, %r217, %r212;
	add.s32 	%r218, %r27, %r214;
	st.shared.u32 	[%r218], %r216;
	cvta.to.global.u64 	%rd100, %rd8;
	add.s64 	%rd101, %rd100, %rd23;
	ld.global.u32 	%r219, [%rd101];
	mov.u32 	%r220, _ZZ13cuda_kernel_biPjS_S_S_S_iS_S_S_S_S_iS_iE5right;
	add.s32 	%r28, %r220, %r212;
	add.s32 	%r221, %r28, %r214;
	st.shared.u32 	[%r221], %r219;
	or.b32  	%r222, %r211, %r216;
	or.b32  	%r223, %r222, %r219;
	not.b32 	%r224, %r223;
	and.b32  	%r225, %r224, %r1;
	mov.u32 	%r226, _ZZ13cuda_kernel_biPjS_S_S_S_iS_S_S_S_S_iS_iE6bitmap;
	add.s32 	%r29, %r226, %r212;
	add.s32 	%r227, %r29, %r214;
	st.shared.u32 	[%r227], %r225;
	ld.local.u32 	%r228, [%rd2];
	setp.eq.s32 	%p11, %r228, 1;
	@%p11 bra 	$L__BB0_61;
	shl.b32 	%r229, %r6, 2;
	add.s32 	%r30, %r29, %r229;
	add.s32 	%r31, %r6, -1;
	not.b32 	%r32, %r7;
	add.s32 	%r33, %r142, -1;
	mul.wide.s32 	%rd102, %r6, 4;
	add.s64 	%rd3, %rd2, %rd102;
	setp.gt.s32 	%p12, %r142, 1;
	add.s32 	%r34, %r142, -2;
	mul.wide.s32 	%rd103, %r5, 4;
	add.s64 	%rd4, %rd2, %rd103;
	@%p12 bra 	$L__BB0_19;
	mov.b32 	%r393, 0;
	mov.u32 	%r392, %r393;
	mov.u32 	%r405, %r144;
$L__BB0_17:
	mov.u32 	%r114, %r405;
	shl.b32 	%r231, %r114, 2;
	add.s32 	%r115, %r29, %r231;
	ld.shared.u32 	%r403, [%r115];
	add.s32 	%r117, %r26, %r231;
	ld.shared.u32 	%r118, [%r117];
	setp.ne.s32 	%p13, %r403, 0;
	@%p13 bra 	$L__BB0_70;
	add.s32 	%r405, %r114, -1;
	bra.uni 	$L__BB0_82;
$L__BB0_19:
	mul.wide.s32 	%rd106, %r142, 4;
	add.s64 	%rd5, %rd2, %rd106;
	mov.b32 	%r393, 0;
	mov.u32 	%r392, %r393;
	mov.u32 	%r391, %r144;
$L__BB0_20:
	mov.u32 	%r37, %r391;
	shl.b32 	%r251, %r37, 2;
	add.s32 	%r38, %r29, %r251;
	ld.shared.u32 	%r372, [%r38];
	add.s32 	%r40, %r26, %r251;
	ld.shared.u32 	%r41, [%r40];
	setp.eq.s32 	%p24, %r372, 0;
	@%p24 bra 	$L__BB0_57;
	shl.b32 	%r252, %r37, 2;
	add.s32 	%r42, %r27, %r252;
	ld.shared.u32 	%r43, [%r42];
	add.s32 	%r44, %r28, %r252;
	ld.shared.u32 	%r45, [%r44];
	setp.lt.u32 	%p25, %r37, %r5;
	@%p25 bra 	$L__BB0_26;
	setp.ne.s32 	%p26, %r37, %r6;
	mov.u32 	%r373, %r372;
	@%p26 bra 	$L__BB0_27;
	and.b32  	%r46, %r41, %r7;
	setp.eq.s32 	%p27, %r46, 0;
	mov.u32 	%r391, %r31;
	@%p27 bra 	$L__BB0_58;
	setp.eq.s32 	%p28, %r46, %r7;
	mov.u32 	%r373, %r372;
	@%p28 bra 	$L__BB0_27;
	ld.shared.u32 	%r253, [%r30];
	and.b32  	%r373, %r253, %r7;
	st.shared.u32 	[%r30], %r373;
	ld.shared.u32 	%r372, [%r38];
	bra.uni 	$L__BB0_27;
$L__BB0_26:
	and.b32  	%r372, %r372, %r32;
	mov.u32 	%r373, %r372;
$L__BB0_27:
	neg.s32 	%r254, %r373;
	and.b32  	%r52, %r373, %r254;
	mul.wide.s32 	%rd107, %r37, 4;
	add.s64 	%rd108, %rd2, %rd107;
	st.local.u32 	[%rd108], %r52;
	xor.b32  	%r255, %r372, %r52;
	st.shared.u32 	[%r38], %r255;
	and.b32  	%r256, %r52, %r1;
	setp.eq.s32 	%p29, %r256, 0;
	@%p29 bra 	$L__BB0_56;
	setp.eq.s32 	%p30, %r37, %r33;
	@%p30 bra 	$L__BB0_30;
	add.s32 	%r391, %r37, 1;
	or.b32  	%r257, %r52, %r41;
	st.shared.u32 	[%r40+4], %r257;
	or.b32  	%r258, %r52, %r43;
	shl.b32 	%r259, %r258, 1;
	st.shared.u32 	[%r42+4], %r259;
	or.b32  	%r260, %r52, %r45;
	shr.u32 	%r261, %r260, 1;
	st.shared.u32 	[%r44+4], %r261;
	or.b32  	%r262, %r259, %r257;
	or.b32  	%r263, %r262, %r261;
	not.b32 	%r264, %r263;
	and.b32  	%r265, %r264, %r1;
	st.shared.u32 	[%r38+4], %r265;
	bra.uni 	$L__BB0_58;
$L__BB0_30:
	and.b32  	%r266, %r372, %r8;
	setp.ne.s32 	%p31, %r266, 0;
	mov.u32 	%r391, %r33;
	@%p31 bra 	$L__BB0_58;
	ld.local.u32 	%r267, [%rd3];
	setp.eq.s32 	%p32, %r267, 1;
	@%p32 bra 	$L__BB0_32;
	bra.uni 	$L__BB0_40;
$L__BB0_32:
	ld.local.u32 	%r95, [%rd5+-4];
	mov.b32 	%r375, 1;
	mov.b32 	%r374, 2;
$L__BB0_33:
	mul.wide.u32 	%rd109, %r375, 4;
	add.s64 	%rd110, %rd2, %rd109;
	setp.eq.s32 	%p33, %r95, %r374;
	ld.local.u32 	%r56, [%rd110];
	mov.b32 	%r378, 1;
	@%p33 bra 	$L__BB0_37;
	mov.b32 	%r378, 1;
	mov.u32 	%r376, %r33;
$L__BB0_35:
	setp.lt.u32 	%p34, %r56, %r378;
	@%p34 bra 	$L__BB0_37;
	shl.b32 	%r378, %r378, 1;
	add.s32 	%r60, %r376, -1;
	mul.wide.s32 	%rd111, %r376, 4;
	add.s64 	%rd112, %rd2, %rd111;
	ld.local.u32 	%r272, [%rd112+-4];
	setp.ne.s32 	%p35, %r272, %r374;
	mov.u32 	%r376, %r60;
	@%p35 bra 	$L__BB0_35;
$L__BB0_37:
	setp.gt.u32 	%p36, %r56, %r378;
	mov.b32 	%r389, 0;
	mov.u32 	%r390, %r389;
	@%p36 bra 	$L__BB0_55;
	setp.lt.u32 	%p37, %r56, %r378;
	@%p37 bra 	$L__BB0_40;
	add.s32 	%r375, %r375, 1;
	shl.b32 	%r374, %r374, 1;
	setp.eq.s32 	%p38, %r375, %r142;
	mov.b32 	%r390, 2;
	mov.b32 	%r389, 1;
	@%p38 bra 	$L__BB0_55;
	bra.uni 	$L__BB0_33;
$L__BB0_40:
	setp.ne.s32 	%p39, %r52, %r9;
	@%p39 bra 	$L__BB0_59;
	mov.b32 	%r380, 1;
	mov.u32 	%r379, %r34;
$L__BB0_42:
	mul.wide.u32 	%rd113, %r380, 4;
	add.s64 	%rd114, %rd2, %rd113;
	mul.wide.s32 	%rd115, %r379, 4;
	add.s64 	%rd116, %rd2, %rd115;
	ld.local.u32 	%r66, [%rd116];
	setp.eq.s32 	%p40, %r66, %r143;
	ld.local.u32 	%r67, [%rd114];
	mov.b32 	%r383, 1;
	@%p40 bra 	$L__BB0_46;
	mov.b32 	%r383, 1;
	mov.u32 	%r382, %r143;
$L__BB0_44:
	setp.lt.u32 	%p41, %r67, %r383;
	@%p41 bra 	$L__BB0_46;
	shl.b32 	%r383, %r383, 1;
	shr.s32 	%r382, %r382, 1;
	setp.ne.s32 	%p42, %r66, %r382;
	@%p42 bra 	$L__BB0_44;
$L__BB0_46:
	setp.gt.u32 	%p43, %r67, %r383;
	mov.b32 	%r389, 0;
	mov.u32 	%r390, %r389;
	@%p43 bra 	$L__BB0_55;
	setp.lt.u32 	%p44, %r67, %r383;
	@%p44 bra 	$L__BB0_59;
	add.s32 	%r380, %r380, 1;
	add.s32 	%r379, %r379, -1;
	setp.eq.s32 	%p45, %r380, %r142;
	mov.b32 	%r390, 4;
	mov.b32 	%r389, 1;
	@%p45 bra 	$L__BB0_55;
	bra.uni 	$L__BB0_42;
$L__BB0_49:
	shr.s32 	%r384, %r384, 1;
	mul.wide.u32 	%rd117, %r385, 4;
	add.s64 	%rd118, %rd2, %rd117;
	setp.eq.s32 	%p47, %r94, %r384;
	ld.local.u32 	%r78, [%rd118];
	mov.b32 	%r388, 1;
	@%p47 bra 	$L__BB0_53;
	mov.b32 	%r387, 0;
	mov.b32 	%r388, 1;
$L__BB0_51:
	setp.lt.u32 	%p48, %r78, %r388;
	@%p48 bra 	$L__BB0_53;
	shl.b32 	%r388, %r388, 1;
	add.s32 	%r82, %r387, 1;
	mul.wide.u32 	%rd119, %r387, 4;
	add.s64 	%rd120, %rd2, %rd119;
	ld.local.u32 	%r289, [%rd120+4];
	setp.ne.s32 	%p49, %r289, %r384;
	mov.u32 	%r387, %r82;
	@%p49 bra 	$L__BB0_51;
$L__BB0_53:
	setp.gt.u32 	%p50, %r78, %r388;
	mov.b32 	%r389, 0;
	mov.u32 	%r390, %r389;
	@%p50 bra 	$L__BB0_55;
	setp.ge.u32 	%p51, %r78, %r388;
	add.s32 	%r385, %r385, 1;
	setp.lt.s32 	%p52, %r385, %r142;
	and.pred  	%p53, %p51, %p52;
	mov.b32 	%r389, 1;
	mov.u32 	%r390, %r283;
	@%p53 bra 	$L__BB0_49;
$L__BB0_55:
	add.s32 	%r392, %r390, %r392;
	add.s32 	%r393, %r389, %r393;
	mov.u32 	%r391, %r34;
	bra.uni 	$L__BB0_58;
$L__BB0_56:
	add.s32 	%r391, %r37, -1;
	bra.uni 	$L__BB0_58;
$L__BB0_57:
	add.s32 	%r391, %r37, -1;
$L__BB0_58:
	setp.lt.s32 	%p54, %r391, %r144;
	@%p54 bra 	$L__BB0_83;
	bra.uni 	$L__BB0_20;
$L__BB0_59:
	ld.local.u32 	%r284, [%rd4];
	setp.eq.s32 	%p46, %r284, %r143;
	mov.b32 	%r283, 8;
	mov.b32 	%r389, 1;
	mov.u32 	%r390, %r283;
	@%p46 bra 	$L__BB0_60;
	bra.uni 	$L__BB0_55;
$L__BB0_60:
	ld.local.u32 	%r94, [%rd2];
	mov.b32 	%r385, 1;
	mov.u32 	%r384, %r143;
	bra.uni 	$L__BB0_49;
$L__BB0_61:
	add.s32 	%r96, %r142, -1;
	add.s32 	%r97, %r142, -2;
	mov.b32 	%r393, 0;
	mov.u32 	%r392, %r393;
	mov.u32 	%r397, %r144;
$L__BB0_62:
	shl.b32 	%r294, %r397, 2;
	add.s32 	%r101, %r29, %r294;
	ld.shared.u32 	%r102, [%r101];
	setp.ne.s32 	%p55, %r102, 0;
	@%p55 bra 	$L__BB0_64;
	add.s32 	%r397, %r397, -1;
	bra.uni 	$L__BB0_69;
$L__BB0_64:
	setp.lt.u32 	%p56, %r397, %r5;
	and.b32  	%r295, %r102, -3;
	selp.b32 	%r296, %r295, %r102, %p56;
	neg.s32 	%r297, %r296;
	and.b32  	%r104, %r296, %r297;
	xor.b32  	%r298, %r296, %r104;
	st.shared.u32 	[%r101], %r298;
	and.b32  	%r299, %r104, %r1;
	setp.eq.s32 	%p57, %r299, 0;
	@%p57 bra 	$L__BB0_68;
	setp.ne.s32 	%p58, %r397, %r96;
	@%p58 bra 	$L__BB0_67;
	add.s32 	%r393, %r393, 1;
	add.s32 	%r392, %r392, 8;
	mov.u32 	%r397, %r97;
	bra.uni 	$L__BB0_69;
$L__BB0_67:
	add.s32 	%r301, %r26, %r294;
	ld.shared.u32 	%r302, [%r301];
	add.s32 	%r303, %r27, %r294;
	ld.shared.u32 	%r304, [%r303];
	add.s32 	%r305, %r28, %r294;
	ld.shared.u32 	%r306, [%r305];
	add.s32 	%r397, %r397, 1;
	or.b32  	%r307, %r104, %r302;
	st.shared.u32 	[%r301+4], %r307;
	or.b32  	%r308, %r104, %r304;
	shl.b32 	%r309, %r308, 1;
	st.shared.u32 	[%r303+4], %r309;
	or.b32  	%r310, %r104, %r306;
	shr.u32 	%r311, %r310, 1;
	st.shared.u32 	[%r305+4], %r311;
	or.b32  	%r312, %r309, %r307;
	or.b32  	%r313, %r312, %r311;
	not.b32 	%r314, %r313;
	and.b32  	%r315, %r314, %r1;
	st.shared.u32 	[%r101+4], %r315;
	bra.uni 	$L__BB0_69;
$L__BB0_68:
	add.s32 	%r397, %r397, -1;
$L__BB0_69:
	setp.lt.s32 	%p59, %r397, %r144;
	@%p59 bra 	$L__BB0_83;
	bra.uni 	$L__BB0_62;
$L__BB0_70:
	add.s32 	%r120, %r27, %r231;
	ld.shared.u32 	%r121, [%r120];
	add.s32 	%r122, %r28, %r231;
	ld.shared.u32 	%r123, [%r122];
	setp.ge.u32 	%p14, %r114, %r5;
	@%p14 bra 	$L__BB0_72;
	and.b32  	%r403, %r403, %r32;
	mov.u32 	%r404, %r403;
	bra.uni 	$L__BB0_76;
$L__BB0_72:
	setp.ne.s32 	%p15, %r114, %r6;
	mov.u32 	%r404, %r403;
	@%p15 bra 	$L__BB0_76;
	and.b32  	%r125, %r118, %r7;
	setp.eq.s32 	%p16, %r125, 0;
	mov.u32 	%r405, %r31;
	@%p16 bra 	$L__BB0_82;
	setp.eq.s32 	%p17, %r125, %r7;
	mov.u32 	%r404, %r403;
	@%p17 bra 	$L__BB0_76;
	ld.shared.u32 	%r233, [%r30];
	and.b32  	%r404, %r233, %r7;
	st.shared.u32 	[%r30], %r404;
	ld.shared.u32 	%r403, [%r115];
$L__BB0_76:
	neg.s32 	%r234, %r404;
	and.b32  	%r130, %r404, %r234;
	mul.wide.s32 	%rd104, %r114, 4;
	add.s64 	%rd105, %rd2, %rd104;
	st.local.u32 	[%rd105], %r130;
	xor.b32  	%r235, %r403, %r130;
	st.shared.u32 	[%r115], %r235;
	and.b32  	%r236, %r130, %r1;
	setp.eq.s32 	%p18, %r236, 0;
	@%p18 bra 	$L__BB0_81;
	setp.ne.s32 	%p19, %r114, %r33;
	@%p19 bra 	$L__BB0_80;
	and.b32  	%r246, %r403, %r8;
	setp.ne.s32 	%p20, %r246, 0;
	mov.u32 	%r405, %r33;
	@%p20 bra 	$L__BB0_82;
	ld.local.u32 	%r247, [%rd3];
	setp.eq.s32 	%p21, %r247, 1;
	setp.eq.s32 	%p22, %r130, %r9;
	selp.b32 	%r248, 4, 8, %p22;
	selp.b32 	%r249, 2, %r248, %p21;
	add.s32 	%r392, %r249, %r392;
	add.s32 	%r393, %r393, 1;
	mov.u32 	%r405, %r34;
	bra.uni 	$L__BB0_82;
$L__BB0_80:
	add.s32 	%r405, %r114, 1;
	or.b32  	%r237, %r130, %r118;
	st.shared.u32 	[%r117+4], %r237;
	or.b32  	%r238, %r130, %r121;
	shl.b32 	%r239, %r238, 1;
	st.shared.u32 	[%r120+4], %r239;
	or.b32  	%r240, %r130, %r123;
	shr.u32 	%r241, %r240, 1;
	st.shared.u32 	[%r122+4], %r241;
	or.b32  	%r242, %r239, %r237;
	or.b32  	%r243, %r242, %r241;
	not.b32 	%r244, %r243;
	and.b32  	%r245, %r244, %r1;
	st.shared.u32 	[%r115+4], %r245;
	bra.uni 	$L__BB0_82;
$L__BB0_81:
	add.s32 	%r405, %r114, -1;
$L__BB0_82:
	setp.ge.s32 	%p23, %r405, %r144;
	@%p23 bra 	$L__BB0_17;
$L__BB0_83:
	shl.b32 	%r316, %r2, 2;
	mov.u32 	%r317, _ZZ13cuda_kernel_biPjS_S_S_S_iS_S_S_S_S_iS_iE3sum;
	add.s32 	%r140, %r317, %r316;
	st.shared.u32 	[%r140], %r392;
	mov.u32 	%r318, _ZZ13cuda_kernel_biPjS_S_S_S_iS_S_S_S_S_iS_iE4usum;
	add.s32 	%r141, %r318, %r316;
	st.shared.u32 	[%r141], %r393;
	bar.sync 	0;
	setp.gt.u32 	%p60, %r2, 25;
	@%p60 bra 	$L__BB0_85;
	ld.shared.u32 	%r319, [%r140+256];
	ld.shared.u32 	%r320, [%r140];
	add.s32 	%r321, %r320, %r319;
	st.shared.u32 	[%r140], %r321;
	ld.shared.u32 	%r322, [%r141+256];
	ld.shared.u32 	%r323, [%r141];
	add.s32 	%r324, %r323, %r322;
	st.shared.u32 	[%r141], %r324;
$L__BB0_85:
	bar.warp.sync 	-1;
	setp.gt.u32 	%p61, %r2, 31;
	@%p61 bra 	$L__BB0_87;
	ld.shared.u32 	%r325, [%r140+128];
	ld.shared.u32 	%r326, [%r140];
	add.s32 	%r327, %r326, %r325;
	st.shared.u32 	[%r140], %r327;
	ld.shared.u32 	%r328, [%r141+128];
	ld.shared.u32 	%r329, [%r141];
	add.s32 	%r330, %r329, %r328;
	st.shared.u32 	[%r141], %r330;
$L__BB0_87:
	bar.warp.sync 	-1;
	setp.gt.u32 	%p62, %r2, 15;
	@%p62 bra 	$L__BB0_89;
	ld.shared.u32 	%r331, [%r140+64];
	ld.shared.u32 	%r332, [%r140];
	add.s32 	%r333, %r332, %r331;
	st.shared.u32 	[%r140], %r333;
	ld.shared.u32 	%r334, [%r141+64];
	ld.shared.u32 	%r335, [%r141];
	add.s32 	%r336, %r335, %r334;
	st.shared.u32 	[%r141], %r336;
$L__BB0_89:
	bar.warp.sync 	-1;
	setp.gt.u32 	%p63, %r2, 7;
	@%p63 bra 	$L__BB0_91;
	ld.shared.u32 	%r337, [%r140+32];
	ld.shared.u32 	%r338, [%r140];
	add.s32 	%r339, %r338, %r337;
	st.shared.u32 	[%r140], %r339;
	ld.shared.u32 	%r340, [%r141+32];
	ld.shared.u32 	%r341, [%r141];
	add.s32 	%r342, %r341, %r340;
	st.shared.u32 	[%r141], %r342;
$L__BB0_91:
	bar.warp.sync 	-1;
	setp.gt.u32 	%p64, %r2, 3;
	@%p64 bra 	$L__BB0_93;
	ld.shared.u32 	%r343, [%r140+16];
	ld.shared.u32 	%r344, [%r140];
	add.s32 	%r345, %r344, %r343;
	st.shared.u32 	[%r140], %r345;
	ld.shared.u32 	%r346, [%r141+16];
	ld.shared.u32 	%r347, [%r141];
	add.s32 	%r348, %r347, %r346;
	st.shared.u32 	[%r141], %r348;
$L__BB0_93:
	bar.warp.sync 	-1;
	setp.gt.u32 	%p65, %r2, 1;
	@%p65 bra 	$L__BB0_95;
	ld.shared.u32 	%r349, [%r140+8];
	ld.shared.u32 	%r350, [%r140];
	add.s32 	%r351, %r350, %r349;
	st.shared.u32 	[%r140], %r351;
	ld.shared.u32 	%r352, [%r141+8];
	ld.shared.u32 	%r353, [%r141];
	add.s32 	%r354, %r353, %r352;
	st.shared.u32 	[%r141], %r354;
$L__BB0_95:
	bar.warp.sync 	-1;
	setp.ne.s32 	%p66, %r2, 0;
	@%p66 bra 	$L__BB0_97;
	ld.shared.u32 	%r355, [_ZZ13cuda_kernel_biPjS_S_S_S_iS_S_S_S_S_iS_iE3sum+4];
	ld.shared.u32 	%r356, [_ZZ13cuda_kernel_biPjS_S_S_S_iS_S_S_S_S_iS_iE3sum];
	add.s32 	%r357, %r356, %r355;
	st.shared.u32 	[_ZZ13cuda_kernel_biPjS_S_S_S_iS_S_S_S_S_iS_iE3sum], %r357;
	ld.shared.u32 	%r358, [_ZZ13cuda_kernel_biPjS_S_S_S_iS_S_S_S_S_iS_iE4usum+4];
	ld.shared.u32 	%r359, [_ZZ13cuda_kernel_biPjS_S_S_S_iS_S_S_S_S_iS_iE4usum];
	add.s32 	%r360, %r359, %r358;
	st.shared.u32 	[_ZZ13cuda_kernel_biPjS_S_S_S_iS_S_S_S_S_iS_iE4usum], %r360;
$L__BB0_97:
	setp.ne.s32 	%p67, %r2, 0;
	bar.warp.sync 	-1;
	@%p67 bra 	$L__BB0_99;
	ld.shared.u32 	%r361, [_ZZ13cuda_kernel_biPjS_S_S_S_iS_S_S_S_S_iS_iE3sum];
	cvta.to.global.u64 	%rd121, %rd9;
	mul.wide.u32 	%rd122, %r3, 4;
	add.s64 	%rd123, %rd121, %rd122;
	st.global.u32 	[%rd123], %r361;
	ld.shared.u32 	%r362, [_ZZ13cuda_kernel_biPjS_S_S_S_iS_S_S_S_S_iS_iE4usum];
	cvta.to.global.u64 	%rd124, %rd10;
	add.s64 	%rd125, %rd124, %rd122;
	st.global.u32 	[%rd125], %r362;
$L__BB0_99:
	ret;

}
	// .globl	_Z16sgpu_cuda_kerneliiPjS_S_S_i
.visible .entry _Z16sgpu_cuda_kerneliiPjS_S_S_i(
	.param .u32 _Z16sgpu_cuda_kerneliiPjS_S_S_i_param_0,
	.param .u32 _Z16sgpu_cuda_kerneliiPjS_S_S_i_param_1,
	.param .u64 .ptr .align 1 _Z16sgpu_cuda_kerneliiPjS_S_S_i_param_2,
	.param .u64 .ptr .align 1 _Z16sgpu_cuda_kerneliiPjS_S_S_i_param_3,
	.param .u64 .ptr .align 1 _Z16sgpu_cuda_kerneliiPjS_S_S_i_param_4,
	.param .u64 .ptr .align 1 _Z16sgpu_cuda_kerneliiPjS_S_S_i_param_5,
	.param .u32 _Z16sgpu_cuda_kerneliiPjS_S_S_i_param_6
)
{
	.reg .pred 	%p<14>;
	.reg .b32 	%r<88>;
	.reg .b64 	%rd<15>;
	// demoted variable
	.shared .align 4 .b8 _ZZ16sgpu_cuda_kerneliiPjS_S_S_iE4down[3600];
	// demoted variable
	.shared .align 4 .b8 _ZZ16sgpu_cuda_kerneliiPjS_S_S_iE4left[3600];
	// demoted variable
	.shared .align 4 .b8 _ZZ16sgpu_cuda_kerneliiPjS_S_S_iE5right[3600];
	// demoted variable
	.shared .align 4 .b8 _ZZ16sgpu_cuda_kerneliiPjS_S_S_iE6bitmap[3600];
	// demoted variable
	.shared .align 4 .b8 _ZZ16sgpu_cuda_kerneliiPjS_S_S_iE3sum[360];
	ld.param.u32 	%r24, [_Z16sgpu_cuda_kerneliiPjS_S_S_i_param_0];
	ld.param.u32 	%r23, [_Z16sgpu_cuda_kerneliiPjS_S_S_i_param_1];
	ld.param.u64 	%rd1, [_Z16sgpu_cuda_kerneliiPjS_S_S_i_param_2];
	ld.param.u64 	%rd2, [_Z16sgpu_cuda_kerneliiPjS_S_S_i_param_3];
	ld.param.u64 	%rd3, [_Z16sgpu_cuda_kerneliiPjS_S_S_i_param_4];
	ld.param.u64 	%rd4, [_Z16sgpu_cuda_kerneliiPjS_S_S_i_param_5];
	ld.param.u32 	%r25, [_Z16sgpu_cuda_kerneliiPjS_S_S_i_param_6];
	mov.u32 	%r1, %tid.x;
	mov.u32 	%r2, %ctaid.x;
	mov.u32 	%r26, %ntid.x;
	mad.lo.s32 	%r3, %r2, %r26, %r1;
	mov.b32 	%r27, -1;
	shl.b32 	%r4, %r27, %r24;
	setp.ge.s32 	%p1, %r3, %r25;
	shl.b32 	%r28, %r1, 2;
	mov.u32 	%r29, _ZZ16sgpu_cuda_kerneliiPjS_S_S_iE3sum;
	add.s32 	%r5, %r29, %r28;
	@%p1 bra 	$L__BB1_11;
	cvta.to.global.u64 	%rd5, %rd1;
	cvta.to.global.u64 	%rd6, %rd2;
	cvta.to.global.u64 	%rd7, %rd3;
	mul.wide.s32 	%rd8, %r3, 4;
	add.s64 	%rd9, %rd5, %rd8;
	ld.global.u32 	%r32, [%rd9];
	mul.lo.s32 	%r33, %r1, 40;
	mov.u32 	%r34, _ZZ16sgpu_cuda_kerneliiPjS_S_S_iE4down;
	add.s32 	%r6, %r34, %r33;
	st.shared.u32 	[%r6], %r32;
	add.s64 	%rd10, %rd6, %rd8;
	ld.global.u32 	%r35, [%rd10];
	mov.u32 	%r36, _ZZ16sgpu_cuda_kerneliiPjS_S_S_iE4left;
	add.s32 	%r7, %r36, %r33;
	st.shared.u32 	[%r7], %r35;
	add.s64 	%rd11, %rd7, %rd8;
	ld.global.u32 	%r37, [%rd11];
	mov.u32 	%r38, _ZZ16sgpu_cuda_kerneliiPjS_S_S_iE5right;
	add.s32 	%r8, %r38, %r33;
	st.shared.u32 	[%r8], %r37;
	or.b32  	%r39, %r35, %r32;
	or.b32  	%r40, %r39, %r37;
	mov.u32 	%r41, _ZZ16sgpu_cuda_kerneliiPjS_S_S_iE6bitmap;
	add.s32 	%r9, %r41, %r33;
	st.shared.u32 	[%r9], %r40;
	not.b32 	%r10, %r4;
	mov.b32 	%r87, 0;
	mov.u32 	%r86, %r87;
$L__BB1_2:
	shl.b32 	%r42, %r87, 2;
	add.s32 	%r13, %r9, %r42;
	ld.shared.u32 	%r14, [%r13];
	or.b32  	%r43, %r14, %r4;
	setp.ne.s32 	%p2, %r43, -1;
	@%p2 bra 	$L__BB1_4;
	add.s32 	%r87, %r87, -1;
	bra.uni 	$L__BB1_9;
$L__BB1_4:
	add.s32 	%r44, %r14, 1;
	not.b32 	%r45, %r14;
	and.b32  	%r16, %r44, %r45;
	or.b32  	%r46, %r44, %r14;
	st.shared.u32 	[%r13], %r46;
	and.b32  	%r47, %r16, %r10;
	setp.eq.s32 	%p3, %r47, 0;
	@%p3 bra 	$L__BB1_8;
	add.s32 	%r17, %r87, 1;
	setp.ne.s32 	%p4, %r17, %r23;
	@%p4 bra 	$L__BB1_7;
	add.s32 	%r86, %r86, 1;
	add.s32 	%r87, %r87, -1;
	bra.uni 	$L__BB1_9;
$L__BB1_7:
	add.s32 	%r49, %r6, %r42;
	ld.shared.u32 	%r50, [%r49];
	or.b32  	%r51, %r50, %r16;
	st.shared.u32 	[%r49+4], %r51;
	add.s32 	%r52, %r7, %r42;
	ld.shared.u32 	%r53, [%r52];
	or.b32  	%r54, %r53, %r16;
	shl.b32 	%r55, %r54, 1;
	st.shared.u32 	[%r52+4], %r55;
	add.s32 	%r56, %r8, %r42;
	ld.shared.u32 	%r57, [%r56];
	or.b32  	%r58, %r57, %r16;
	shr.u32 	%r59, %r58, 1;
	st.shared.u32 	[%r56+4], %r59;
	or.b32  	%r60, %r51, %r55;
	or.b32  	%r61, %r60, %r59;
	st.shared.u32 	[%r13+4], %r61;
	mov.u32 	%r87, %r17;
	bra.uni 	$L__BB1_9;
$L__BB1_8:
	add.s32 	%r87, %r87, -1;
$L__BB1_9:
	setp.gt.s32 	%p5, %r87, -1;
	@%p5 bra 	$L__BB1_2;
	st.shared.u32 	[%r5], %r86;
	bra.uni 	$L__BB1_12;
$L__BB1_11:
	mov.b32 	%r30, 0;
	st.shared.u32 	[%r5], %r30;
$L__BB1_12:
	bar.sync 	0;
	setp.gt.u32 	%p6, %r1, 25;
	@%p6 bra 	$L__BB1_14;
	ld.shared.u32 	%r62, [%r5+256];
	ld.shared.u32 	%r63, [%r5];
	add.s32 	%r64, %r63, %r62;
	st.shared.u32 	[%r5], %r64;
$L__BB1_14:
	bar.sync 	0;
	setp.gt.u32 	%p7, %r1, 31;
	@%p7 bra 	$L__BB1_16;
	ld.shared.u32 	%r65, [%r5+128];
	ld.shared.u32 	%r66, [%r5];
	add.s32 	%r67, %r66, %r65;
	st.shared.u32 	[%r5], %r67;
$L__BB1_16:
	bar.sync 	0;
	setp.gt.u32 	%p8, %r1, 15;
	@%p8 bra 	$L__BB1_18;
	ld.shared.u32 	%r68, [%r5+64];
	ld.shared.u32 	%r69, [%r5];
	add.s32 	%r70, %r69, %r68;
	st.shared.u32 	[%r5], %r70;
$L__BB1_18:
	bar.sync 	0;
	setp.gt.u32 	%p9, %r1, 7;
	@%p9 bra 	$L__BB1_20;
	ld.shared.u32 	%r71, [%r5+32];
	ld.shared.u32 	%r72, [%r5];
	add.s32 	%r73, %r72, %r71;
	st.shared.u32 	[%r5], %r73;
$L__BB1_20:
	bar.sync 	0;
	setp.gt.u32 	%p10, %r1, 3;
	@%p10 bra 	$L__BB1_22;
	ld.shared.u32 	%r74, [%r5+16];
	ld.shared.u32 	%r75, [%r5];
	add.s32 	%r76, %r75, %r74;
	st.shared.u32 	[%r5], %r76;
$L__BB1_22:
	bar.sync 	0;
	setp.gt.u32 	%p11, %r1, 1;
	@%p11 bra 	$L__BB1_24;
	ld.shared.u32 	%r77, [%r5+8];
	ld.shared.u32 	%r78, [%r5];
	add.s32 	%r79, %r78, %r77;
	st.shared.u32 	[%r5], %r79;
$L__BB1_24:
	bar.sync 	0;
	setp.ne.s32 	%p12, %r1, 0;
	@%p12 bra 	$L__BB1_26;
	ld.shared.u32 	%r80, [_ZZ16sgpu_cuda_kerneliiPjS_S_S_iE3sum+4];
	ld.shared.u32 	%r81, [_ZZ16sgpu_cuda_kerneliiPjS_S_S_iE3sum];
	add.s32 	%r82, %r81, %r80;
	st.shared.u32 	[_ZZ16sgpu_cuda_kerneliiPjS_S_S_iE3sum], %r82;
$L__BB1_26:
	setp.ne.s32 	%p13, %r1, 0;
	bar.sync 	0;
	@%p13 bra 	$L__BB1_28;
	ld.shared.u32 	%r83, [_ZZ16sgpu_cuda_kerneliiPjS_S_S_iE3sum];
	cvta.to.global.u64 	%rd12, %rd4;
	mul.wide.u32 	%rd13, %r2, 4;
	add.s64 	%rd14, %rd12, %rd13;
	st.global.u32 	[%rd14], %r83;
$L__BB1_28:
	ret;

}


// ===== COMPILED SASS (sm_100) =====

	.target	sm_100

	.elftype	@"ET_EXEC"


//--------------------- .note.nv.tkinfo           --------------------------
	.section	.note.nv.tkinfo,"",@"SHT_NOTE"
	.sectionflags	@"SHF_NOTE_NV_TKINFO"
	.tkinfo
        /*0018*/ 	.word	0x00000002
        /*0030*/ 	.string	""
        /*0030*/ 	.string	"ptxas"
        /*0030*/ 	.string	"Cuda compilation tools, release 13.0, V13.0.88"
        /*0030*/ 	.string	"Build cuda_13.0.r13.0/compiler.36424714_0"
        /*0030*/ 	.string	"-arch sm_100 -m 64 "



//--------------------- .note.nv.cuinfo           --------------------------
	.section	.note.nv.cuinfo,"",@"SHT_NOTE"
	.sectionflags	@"SHF_NOTE_NV_CUINFO"
        /*0018*/ 	.short	0x0002
        /*001a*/ 	.short	0x0064
        /*001c*/ 	.short	0x0082
	.zero		2


//--------------------- .nv.info                  --------------------------
	.section	.nv.info,"",@"SHT_CUDA_INFO"
	.align	4


	//----- nvinfo : EIATTR_REGCOUNT
	.align		4
        /*0000*/ 	.byte	0x04, 0x2f
        /*0002*/ 	.short	(.L_1 - .L_0)
	.align		4
.L_0:
        /*0004*/ 	.word	index@(_Z13cuda_kernel_biPjS_S_S_S_iS_S_S_S_S_iS_i)
        /*0008*/ 	.word	0x00000020


	//----- nvinfo : EIATTR_FRAME_SIZE
	.align		4
.L_1:
        /*000c*/ 	.byte	0x04, 0x11
        /*000e*/ 	.short	(.L_3 - .L_2)
	.align		4
.L_2:
        /*0010*/ 	.word	index@(_Z13cuda_kernel_biPjS_S_S_S_iS_S_S_S_S_iS_i)
        /*0014*/ 	.word	0x00000070


	//----- nvinfo : EIATTR_REGCOUNT
	.align		4
.L_3:
        /*0018*/ 	.byte	0x04, 0x2f
        /*001a*/ 	.short	(.L_5 - .L_4)
	.align		4
.L_4:
        /*001c*/ 	.word	index@(_Z16sgpu_cuda_kerneliiPjS_S_S_i)
        /*0020*/ 	.word	0x00000016


	//----- nvinfo : EIATTR_FRAME_SIZE
	.align		4
.L_5:
        /*0024*/ 	.byte	0x04, 0x11
        /*0026*/ 	.short	(.L_7 - .L_6)
	.align		4
.L_6:
        /*0028*/ 	.word	index@(_Z16sgpu_cuda_kerneliiPjS_S_S_i)
        /*002c*/ 	.word	0x00000000


	//----- nvinfo : EIATTR_MIN_STACK_SIZE
	.align		4
.L_7:
        /*0030*/ 	.byte	0x04, 0x12
        /*0032*/ 	.short	(.L_9 - .L_8)
	.align		4
.L_8:
        /*0034*/ 	.word	index@(_Z16sgpu_cuda_kerneliiPjS_S_S_i)
        /*0038*/ 	.word	0x00000000


	//----- nvinfo : EIATTR_MIN_STACK_SIZE
	.align		4
.L_9:
        /*003c*/ 	.byte	0x04, 0x12
        /*003e*/ 	.short	(.L_11 - .L_10)
	.align		4
.L_10:
        /*0040*/ 	.word	index@(_Z13cuda_kernel_biPjS_S_S_S_iS_S_S_S_S_iS_i)
        /*0044*/ 	.word	0x00000070
.L_11:


//--------------------- .nv.compat                --------------------------
	.section	.nv.compat,"",@"SHT_CUDA_COMPAT_INFO"
	.align	4
        /*0000*/ 	.byte	0x02, 0x09, 0x00, 0x00, 0x02, 0x02, 0x01, 0x00, 0x02, 0x05, 0x05, 0x00, 0x03, 0x07, 0x01, 0x01
        /*0010*/ 	.byte	0x02, 0x03, 0x00, 0x00, 0x02, 0x06, 0x01, 0x00, 0x04, 0x0b, 0x08, 0x00, 0x09, 0x00, 0x00, 0x00
        /*0020*/ 	.byte	0x00, 0x00, 0x00, 0x00


//--------------------- .nv.info._Z16sgpu_cuda_kerneliiPjS_S_S_i --------------------------
	.section	.nv.info._Z16sgpu_cuda_kerneliiPjS_S_S_i,"",@"SHT_CUDA_INFO"
	.sectionflags	@""
	.align	4


	//----- nvinfo : EIATTR_CUDA_API_VERSION
	.align		4
        /*0000*/ 	.byte	0x04, 0x37
        /*0002*/ 	.short	(.L_13 - .L_12)
.L_12:
        /*0004*/ 	.word	0x00000082


	//----- nvinfo : EIATTR_KPARAM_INFO
	.align		4
.L_13:
        /*0008*/ 	.byte	0x04, 0x17
        /*000a*/ 	.short	(.L_15 - .L_14)
.L_14:
        /*000c*/ 	.word	0x00000000
        /*0010*/ 	.short	0x0006
        /*0012*/ 	.short	0x0028
        /*0014*/ 	.byte	0x00, 0xf0, 0x11, 0x00


	//----- nvinfo : EIATTR_KPARAM_INFO
	.align		4
.L_15:
        /*0018*/ 	.byte	0x04, 0x17
        /*001a*/ 	.short	(.L_17 - .L_16)
.L_16:
        /*001c*/ 	.word	0x00000000
        /*0020*/ 	.short	0x0005
        /*0022*/ 	.short	0x0020
        /*0024*/ 	.byte	0x00, 0xf5, 0x21, 0x00


	//----- nvinfo : EIATTR_KPARAM_INFO
	.align		4
.L_17:
        /*0028*/ 	.byte	0x04, 0x17
        /*002a*/ 	.short	(.L_19 - .L_18)
.L_18:
        /*002c*/ 	.word	0x00000000
        /*0030*/ 	.short	0x0004
        /*0032*/ 	.short	0x0018
        /*0034*/ 	.byte	0x00, 0xf5, 0x21, 0x00


	//----- nvinfo : EIATTR_KPARAM_INFO
	.align		4
.L_19:
        /*0038*/ 	.byte	0x04, 0x17
        /*003a*/ 	.short	(.L_21 - .L_20)
.L_20:
        /*003c*/ 	.word	0x00000000
        /*0040*/ 	.short	0x0003
        /*0042*/ 	.short	0x0010
        /*0044*/ 	.byte	0x00, 0xf5, 0x21, 0x00


	//----- nvinfo : EIATTR_KPARAM_INFO
	.align		4
.L_21:
        /*0048*/ 	.byte	0x04, 0x17
        /*004a*/ 	.short	(.L_23 - .L_22)
.L_22:
        /*004c*/ 	.word	0x00000000
        /*0050*/ 	.short	0x0002
        /*0052*/ 	.short	0x0008
        /*0054*/ 	.byte	0x00, 0xf5, 0x21, 0x00


	//----- nvinfo : EIATTR_KPARAM_INFO
	.align		4
.L_23:
        /*0058*/ 	.byte	0x04, 0x17
        /*005a*/ 	.short	(.L_25 - .L_24)
.L_24:
        /*005c*/ 	.word	0x00000000
        /*0060*/ 	.short	0x0001
        /*0062*/ 	.short	0x0004
        /*0064*/ 	.byte	0x00, 0xf0, 0x11, 0x00


	//----- nvinfo : EIATTR_KPARAM_INFO
	.align		4
.L_25:
        /*0068*/ 	.byte	0x04, 0x17
        /*006a*/ 	.short	(.L_27 - .L_26)
.L_26:
        /*006c*/ 	.word	0x00000000
        /*0070*/ 	.short	0x0000
        /*0072*/ 	.short	0x0000
        /*0074*/ 	.byte	0x00, 0xf0, 0x11, 0x00


	//----- nvinfo : EIATTR_SPARSE_MMA_MASK
	.align		4
.L_27:
        /*0078*/ 	.byte	0x03, 0x50
        /*007a*/ 	.short	0x0000


	//----- nvinfo : EIATTR_MAXREG_COUNT
	.align		4
        /*007c*/ 	.byte	0x03, 0x1b
        /*007e*/ 	.short	0x00ff


	//----- nvinfo : EIATTR_NUM_BARRIERS
	.align		4
        /*0080*/ 	.byte	0x02, 0x4c
        /*0082*/ 	.byte	0x01
	.zero		1


	//----- nvinfo : EIATTR_MERCURY_ISA_VERSION
	.align		4
        /*0084*/ 	.byte	0x03, 0x5f
        /*0086*/ 	.short	0x0101


	//----- nvinfo : EIATTR_VRC_CTA_INIT_COUNT
	.align		4
        /*0088*/ 	.byte	0x02, 0x4a
	.zero		1
	.zero		1


	//----- nvinfo : EIATTR_EXIT_INSTR_OFFSETS
	.align		4
        /*008c*/ 	.byte	0x04, 0x1c
        /*008e*/ 	.short	(.L_29 - .L_28)


	//   ....[0]....
.L_28:
        /*0090*/ 	.word	0x000008a0


	//   ....[1]....
        /*0094*/ 	.word	0x00000920


	//----- nvinfo : EIATTR_CRS_STACK_SIZE
	.align		4
.L_29:
        /*0098*/ 	.byte	0x04, 0x1e
        /*009a*/ 	.short	(.L_31 - .L_30)
.L_30:
        /*009c*/ 	.word	0x00000000


	//----- nvinfo : EIATTR_CBANK_PARAM_SIZE
	.align		4
.L_31:
        /*00a0*/ 	.byte	0x03, 0x19
        /*00a2*/ 	.short	0x002c


	//----- nvinfo : EIATTR_PARAM_CBANK
	.align		4
        /*00a4*/ 	.byte	0x04, 0x0a
        /*00a6*/ 	.short	(.L_33 - .L_32)
	.align		4
.L_32:
        /*00a8*/ 	.word	index@(.nv.constant0._Z16sgpu_cuda_kerneliiPjS_S_S_i)
        /*00ac*/ 	.short	0x0380
        /*00ae*/ 	.short	0x002c


	//----- nvinfo : EIATTR_SW_WAR
	.align		4
.L_33:
        /*00b0*/ 	.byte	0x04, 0x36
        /*00b2*/ 	.short	(.L_35 - .L_34)
.L_34:
        /*00b4*/ 	.word	0x00000008
.L_35:


//--------------------- .nv.info._Z13cuda_kernel_biPjS_S_S_S_iS_S_S_S_S_iS_i --------------------------
	.section	.nv.info._Z13cuda_kernel_biPjS_S_S_S_iS_S_S_S_S_iS_i,"",@"SHT_CUDA_INFO"
	.sectionflags	@""
	.align	4


	//----- nvinfo : EIATTR_CUDA_API_VERSION
	.align		4
        /*0000*/ 	.byte	0x04, 0x37
        /*0002*/ 	.short	(.L_37 - .L_36)
.L_36:
        /*0004*/ 	.word	0x00000082


	//----- nvinfo : EIATTR_KPARAM_INFO
	.align		4
.L_37:
        /*0008*/ 	.byte	0x04, 0x17
        /*000a*/ 	.short	(.L_39 - .L_38)
.L_38:
        /*000c*/ 	.word	0x00000000
        /*0010*/ 	.short	0x000e
        /*0012*/ 	.short	0x0070
        /*0014*/ 	.byte	0x00, 0xf0, 0x11, 0x00


	//----- nvinfo : EIATTR_KPARAM_INFO
	.align		4
.L_39:
        /*0018*/ 	.byte	0x04, 0x17
        /*001a*/ 	.short	(.L_41 - .L_40)
.L_40:
        /*001c*/ 	.word	0x00000000
        /*0020*/ 	.short	0x000d
        /*0022*/ 	.short	0x0068
        /*0024*/ 	.byte	0x00, 0xf5, 0x21, 0x00


	//----- nvinfo : EIATTR_KPARAM_INFO
	.align		4
.L_41:
        /*0028*/ 	.byte	0x04, 0x17
        /*002a*/ 	.short	(.L_43 - .L_42)
.L_42:
        /*002c*/ 	.word	0x00000000
        /*0030*/ 	.short	0x000c
        /*0032*/ 	.short	0x0060
        /*0034*/ 	.byte	0x00, 0xf0, 0x11, 0x00


	//----- nvinfo : EIATTR_KPARAM_INFO
	.align		4
.L_43:
        /*0038*/ 	.byte	0x04, 0x17
        /*003a*/ 	.short	(.L_45 - .L_44)
.L_44:
        /*003c*/ 	.word	0x00000000
        /*0040*/ 	.short	0x000b
        /*0042*/ 	.short	0x0058
        /*0044*/ 	.byte	0x00, 0xf5, 0x21, 0x00


	//----- nvinfo : EIATTR_KPARAM_INFO
	.align		4
.L_45:
        /*0048*/ 	.byte	0x04, 0x17
        /*004a*/ 	.short	(.L_47 - .L_46)
.L_46:
        /*004c*/ 	.word	0x00000000
        /*0050*/ 	.short	0x000a
        /*0052*/ 	.short	0x0050
        /*0054*/ 	.byte	0x00, 0xf5, 0x21, 0x00


	//----- nvinfo : EIATTR_KPARAM_INFO
	.align		4
.L_47:
        /*0058*/ 	.byte	0x04, 0x17
        /*005a*/ 	.short	(.L_49 - .L_48)
.L_48:
        /*005c*/ 	.word	0x00000000
        /*0060*/ 	.short	0x0009
        /*0062*/ 	.short	0x0048
        /*0064*/ 	.byte	0x00, 0xf5, 0x21, 0x00


	//----- nvinfo : EIATTR_KPARAM_INFO
	.align		4
.L_49:
        /*0068*/ 	.byte	0x04, 0x17
        /*006a*/ 	.short	(.L_51 - .L_50)
.L_50:
        /*006c*/ 	.word	0x00000000
        /*0070*/ 	.short	0x0008
        /*0072*/ 	.short	0x0040
        /*0074*/ 	.byte	0x00, 0xf5, 0x21, 0x00


	//----- nvinfo : EIATTR_KPARAM_INFO
	.align		4
.L_51:
        /*0078*/ 	.byte	0x04, 0x17
        /*007a*/ 	.short	(.L_53 - .L_52)
.L_52:
        /*007c*/ 	.word	0x00000000
        /*0080*/ 	.short	0x0007
        /*0082*/ 	.short	0x0038
        /*0084*/ 	.byte	0x00, 0xf5, 0x21, 0x00


	//----- nvinfo : EIATTR_KPARAM_INFO
	.align		4
.L_53:
        /*0088*/ 	.byte	0x04, 0x17
        /*008a*/ 	.short	(.L_55 - .L_54)
.L_54:
        /*008c*/ 	.word	0x00000000
        /*0090*/ 	.short	0x0006
        /*0092*/ 	.short	0x0030
        /*0094*/ 	.byte	0x00, 0xf0, 0x11, 0x00


	//----- nvinfo : EIATTR_KPARAM_INFO
	.align		4
.L_55:
        /*0098*/ 	.byte	0x04, 0x17
        /*009a*/ 	.short	(.L_57 - .L_56)
.L_56:
        /*009c*/ 	.word	0x00000000
        /*00a0*/ 	.short	0x0005
        /*00a2*/ 	.short	0x0028
        /*00a4*/ 	.byte	0x00, 0xf5, 0x21, 0x00


	//----- nvinfo : EIATTR_KPARAM_INFO
	.align		4
.L_57:
        /*00a8*/ 	.byte	0x04, 0x17
        /*00aa*/ 	.short	(.L_59 - .L_58)
.L_58:
        /*00ac*/ 	.word	0x00000000
        /*00b0*/ 	.short	0x0004
        /*00b2*/ 	.short	0x0020
        /*00b4*/ 	.byte	0x00, 0xf5, 0x21, 0x00


	//----- nvinfo : EIATTR_KPARAM_INFO
	.align		4
.L_59:
        /*00b8*/ 	.byte	0x04, 0x17
        /*00ba*/ 	.short	(.L_61 - .L_60)
.L_60:
        /*00bc*/ 	.word	0x00000000
        /*00c0*/ 	.short	0x0003
        /*00c2*/ 	.short	0x0018
        /*00c4*/ 	.byte	0x00, 0xf5, 0x21, 0x00


	//----- nvinfo : EIATTR_KPARAM_INFO
	.align		4
.L_61:
        /*00c8*/ 	.byte	0x04, 0x17
        /*00ca*/ 	.short	(.L_63 - .L_62)
.L_62:
        /*00cc*/ 	.word	0x00000000
        /*00d0*/ 	.short	0x0002
        /*00d2*/ 	.short	0x0010
        /*00d4*/ 	.byte	0x00, 0xf5, 0x21, 0x00


	//----- nvinfo : EIATTR_KPARAM_INFO
	.align		4
.L_63:
        /*00d8*/ 	.byte	0x04, 0x17
        /*00da*/ 	.short	(.L_65 - .L_64)
.L_64:
        /*00dc*/ 	.word	0x00000000
        /*00e0*/ 	.short	0x0001
        /*00e2*/ 	.short	0x0008
        /*00e4*/ 	.byte	0x00, 0xf5, 0x21, 0x00


	//----- nvinfo : EIATTR_KPARAM_INFO
	.align		4
.L_65:
        /*00e8*/ 	.byte	0x04, 0x17
        /*00ea*/ 	.short	(.L_67 - .L_66)
.L_66:
        /*00ec*/ 	.word	0x00000000
        /*00f0*/ 	.short	0x0000
        /*00f2*/ 	.short	0x0000
        /*00f4*/ 	.byte	0x00, 0xf0, 0x11, 0x00


	//----- nvinfo : EIATTR_SPARSE_MMA_MASK
	.align		4
.L_67:
        /*00f8*/ 	.byte	0x03, 0x50
        /*00fa*/ 	.short	0x0000


	//----- nvinfo : EIATTR_MAXREG_COUNT
	.align		4
        /*00fc*/ 	.byte	0x03, 0x1b
        /*00fe*/ 	.short	0x00ff


	//----- nvinfo : EIATTR_NUM_BARRIERS
	.align		4
        /*0100*/ 	.byte	0x02, 0x4c
        /*0102*/ 	.byte	0x01
	.zero		1


	//----- nvinfo : EIATTR_MERCURY_ISA_VERSION
	.align		4
        /*0104*/ 	.byte	0x03, 0x5f
        /*0106*/ 	.short	0x0101


	//----- nvinfo : EIATTR_COOP_GROUP_MASK_REGIDS
	.align		4
        /*0108*/ 	.byte	0x04, 0x29
        /*010a*/ 	.short	(.L_69 - .L_68)


	//   ....[0]....
.L_68:
        /*010c*/ 	.word	0xffffffff


	//   ....[1]....
        /*0110*/ 	.word	0xffffffff


	//   ....[2]....
        /*0114*/ 	.word	0xffffffff


	//   ....[3]....
        /*0118*/ 	.word	0xffffffff


	//   ....[4]....
        /*011c*/ 	.word	0xffffffff


	//   ....[5]....
        /*0120*/ 	.word	0xffffffff


	//   ....[6]....
        /*0124*/ 	.word	0xffffffff


	//----- nvinfo : EIATTR_COOP_GROUP_INSTR_OFFSETS
	.align		4
.L_69:
        /*0128*/ 	.byte	0x04, 0x28
        /*012a*/ 	.short	(.L_71 - .L_70)


	//   ....[0]....
.L_70:
        /*012c*/ 	.word	0x00002460


	//   ....[1]....
        /*0130*/ 	.word	0x00002500


	//   ....[2]....
        /*0134*/ 	.word	0x000025a0


	//   ....[3]....
        /*0138*/ 	.word	0x00002640


	//   ....[4]....
        /*013c*/ 	.word	0x000026e0


	//   ....[5]....
        /*0140*/ 	.word	0x00002790


	//   ....[6]....
        /*0144*/ 	.word	0x00002800


	//----- nvinfo : EIATTR_VRC_CTA_INIT_COUNT
	.align		4
.L_71:
        /*0148*/ 	.byte	0x02, 0x4a
	.zero		1
	.zero		1


	//----- nvinfo : EIATTR_EXIT_INSTR_OFFSETS
	.align		4
        /*014c*/ 	.byte	0x04, 0x1c
        /*014e*/ 	.short	(.L_73 - .L_72)


	//   ....[0]....
.L_72:
        /*0150*/ 	.word	0x00002810


	//   ....[1]....
        /*0154*/ 	.word	0x000028b0


	//----- nvinfo : EIATTR_CRS_STACK_SIZE
	.align		4
.L_73:
        /*0158*/ 	.byte	0x04, 0x1e
        /*015a*/ 	.short	(.L_75 - .L_74)
.L_74:
        /*015c*/ 	.word	0x00000000


	//----- nvinfo : EIATTR_CBANK_PARAM_SIZE
	.align		4
.L_75:
        /*0160*/ 	.byte	0x03, 0x19
        /*0162*/ 	.short	0x0074


	//----- nvinfo : EIATTR_PARAM_CBANK
	.align		4
        /*0164*/ 	.byte	0x04, 0x0a
        /*0166*/ 	.short	(.L_77 - .L_76)
	.align		4
.L_76:
        /*0168*/ 	.word	index@(.nv.constant0._Z13cuda_kernel_biPjS_S_S_S_iS_S_S_S_S_iS_i)
        /*016c*/ 	.short	0x0380
        /*016e*/ 	.short	0x0074


	//----- nvinfo : EIATTR_SW_WAR
	.align		4
.L_77:
        /*0170*/ 	.byte	0x04, 0x36
        /*0172*/ 	.short	(.L_79 - .L_78)
.L_78:
        /*0174*/ 	.word	0x00000008
.L_79:


//--------------------- .nv.callgraph             --------------------------
	.section	.nv.callgraph,"",@"SHT_CUDA_CALLGRAPH"
	.align	4
	.sectionentsize	8
	.align		4
        /*0000*/ 	.word	0x00000000
	.align		4
        /*0004*/ 	.word	0xffffffff
	.align		4
        /*0008*/ 	.word	0x00000000
	.align		4
        /*000c*/ 	.word	0xfffffffe
	.align		4
        /*0010*/ 	.word	0x00000000
	.align		4
        /*0014*/ 	.word	0xfffffffd
	.align		4
        /*0018*/ 	.word	0x00000000
	.align		4
        /*001c*/ 	.word	0xfffffffc


//--------------------- .text._Z16sgpu_cuda_kerneliiPjS_S_S_i --------------------------
	.section	.text._Z16sgpu_cuda_kerneliiPjS_S_S_i,"ax",@progbits
	.align	128
        .global         _Z16sgpu_cuda_kerneliiPjS_S_S_i
        .type           _Z16sgpu_cuda_kerneliiPjS_S_S_i,@function
        .size           _Z16sgpu_cuda_kerneliiPjS_S_S_i,(.L_x_59 - _Z16sgpu_cuda_kerneliiPjS_S_S_i)
        .other          _Z16sgpu_cuda_kerneliiPjS_S_S_i,@"STO_CUDA_ENTRY STV_DEFAULT"
_Z16sgpu_cuda_kerneliiPjS_S_S_i:
.text._Z16sgpu_cuda_kerneliiPjS_S_S_i:
[----:B------:R-:W-:Y:S01]  /*0000*/  LDC R1, c[0x0][0x37c] ;  /* 0x0000df00ff017b82 */ /* 0x000fe20000000800 */
[----:B------:R-:W0:Y:S01]  /*0010*/  S2R R3, SR_TID.X ;  /* 0x0000000000037919 */ /* 0x000e220000002100 */
[----:B------:R-:W0:Y:S01]  /*0020*/  LDCU UR5, c[0x0][0x360] ;  /* 0x00006c00ff0577ac */ /* 0x000e220008000800 */
[----:B------:R-:W-:Y:S01]  /*0030*/  MOV R4, 0x400 ;  /* 0x0000040000047802 */ /* 0x000fe20000000f00 */
[----:B------:R-:W-:Y:S01]  /*0040*/  BSSY.RECONVERGENT B0, `(.L_x_0) ;  /* 0x0000058000007945 */ /* 0x000fe20003800200 */
[----:B------:R-:W0:Y:S01]  /*0050*/  S2R R0, SR_CTAID.X ;  /* 0x0000000000007919 */ /* 0x000e220000002500 */
[----:B------:R-:W1:Y:S02]  /*0060*/  LDCU UR8, c[0x0][0x3a8] ;  /* 0x00007500ff0877ac */ /* 0x000e640008000800 */
[----:B------:R-:W-:Y:S01]  /*0070*/  VIADD R2, R4, 0x3840 ;  /* 0x0000384004027836 */ /* 0x000fe20000000000 */
[----:B------:R-:W2:Y:S01]  /*0080*/  S2R R17, SR_CgaCtaId ;  /* 0x0000000000117919 */ /* 0x000ea20000008800 */
[----:B------:R-:W3:Y:S01]  /*0090*/  LDCU UR4, c[0x0][0x380] ;  /* 0x00007000ff0477ac */ /* 0x000ee20008000800 */
[----:B------:R-:W4:Y:S01]  /*00a0*/  LDCU.64 UR6, c[0x0][0x358] ;  /* 0x00006b00ff0677ac */ /* 0x000f220008000a00 */
[----:B------:R-:W0:Y:S02]  /*00b0*/  LDCU UR9, c[0x0][0x384] ;  /* 0x00007080ff0977ac */ /* 0x000e240008000800 */
[----:B0-----:R-:W-:Y:S01]  /*00c0*/  IMAD R5, R0, UR5, R3 ;  /* 0x0000000500057c24 */ /* 0x001fe2000f8e0203 */
[----:B------:R-:W-:-:S02]  /*00d0*/  UMOV UR5, 0xffffffff ;  /* 0xffffffff00057882 */ /* 0x000fc40000000000 */
[----:B---3--:R-:W-:Y:S01]  /*00e0*/  USHF.L.U32 UR4, UR5, UR4, URZ ;  /* 0x0000000405047299 */ /* 0x008fe200080006ff */
[----:B--2---:R-:W-:Y:S02]  /*00f0*/  LEA R2, R17, R2, 0x18 ;  /* 0x0000000211027211 */ /* 0x004fe400078ec0ff */
[----:B-1----:R-:W-:-:S03]  /*0100*/  ISETP.GE.AND P0, PT, R5, UR8, PT ;  /* 0x0000000805007c0c */ /* 0x002fc6000bf06270 */
[----:B------:R-:W-:-:S10]  /*0110*/  IMAD R2, R3, 0x4, R2 ;  /* 0x0000000403027824 */ /* 0x000fd400078e0202 */
[----:B----4-:R-:W-:Y:S05]  /*0120*/  @P0 BRA `(.L_x_1) ;  /* 0x0000000400200947 */ /* 0x010fea0003800000 */
[----:B------:R-:W0:Y:S08]  /*0130*/  LDC.64 R8, c[0x0][0x390] ;  /* 0x0000e400ff087b82 */ /* 0x000e300000000a00 */
[----:B------:R-:W1:Y:S08]  /*0140*/  LDC.64 R10, c[0x0][0x398] ;  /* 0x0000e600ff0a7b82 */ /* 0x000e700000000a00 */
[----:B------:R-:W2:Y:S01]  /*0150*/  LDC.64 R6, c[0x0][0x388] ;  /* 0x0000e200ff067b82 */ /* 0x000ea20000000a00 */
[----:B0-----:R-:W-:-:S06]  /*0160*/  IMAD.WIDE R8, R5, 0x4, R8 ;  /* 0x0000000405087825 */ /* 0x001fcc00078e0208 */
[----:B------:R-:W3:Y:S01]  /*0170*/  LDG.E R8, desc[UR6][R8.64] ;  /* 0x0000000608087981 */ /* 0x000ee2000c1e1900 */
[----:B-1----:R-:W-:-:S06]  /*0180*/  IMAD.WIDE R10, R5, 0x4, R10 ;  /* 0x00000004050a7825 */ /* 0x002fcc00078e020a */
[----:B------:R-:W3:Y:S01]  /*0190*/  LDG.E R11, desc[UR6][R10.64] ;  /* 0x000000060a0b7981 */ /* 0x000ee2000c1e1900 */
[----:B--2---:R-:W-:-:S05]  /*01a0*/  IMAD.WIDE R6, R5, 0x4, R6 ;  /* 0x0000000405067825 */ /* 0x004fca00078e0206 */
[----:B------:R0:W3:Y:S01]  /*01b0*/  LDG.E R13, desc[UR6][R6.64] ;  /* 0x00000006060d7981 */ /* 0x0000e2000c1e1900 */
[C---:B------:R-:W-:Y:S02]  /*01c0*/  VIADD R5, R4.reuse, 0xe10 ;  /* 0x00000e1004057836 */ /* 0x040fe40000000000 */
[C---:B------:R-:W-:Y:S02]  /*01d0*/  VIADD R14, R4.reuse, 0x1c20 ;  /* 0x00001c20040e7836 */ /* 0x040fe40000000000 */
[----:B------:R-:W-:Y:S01]  /*01e0*/  VIADD R15, R4, 0x2a30 ;  /* 0x00002a30040f7836 */ /* 0x000fe20000000000 */
[C---:B------:R-:W-:Y:S02]  /*01f0*/  LEA R4, R17.reuse, R4, 0x18 ;  /* 0x0000000411047211 */ /* 0x040fe400078ec0ff */
[C---:B------:R-:W-:Y:S02]  /*0200*/  LEA R12, R17.reuse, R5, 0x18 ;  /* 0x00000005110c7211 */ /* 0x040fe400078ec0ff */
[----:B------:R-:W-:-:S02]  /*0210*/  LEA R14, R17, R14, 0x18 ;  /* 0x0000000e110e7211 */ /* 0x000fc400078ec0ff */
[----:B------:R-:W-:Y:S01]  /*0220*/  LEA R16, R17, R15, 0x18 ;  /* 0x0000000f11107211 */ /* 0x000fe200078ec0ff */
[C---:B------:R-:W-:Y:S02]  /*0230*/  IMAD R4, R3.reuse, 0x28, R4 ;  /* 0x0000002803047824 */ /* 0x040fe400078e0204 */
[C---:B------:R-:W-:Y:S02]  /*0240*/  IMAD R5, R3.reuse, 0x28, R12 ;  /* 0x0000002803057824 */ /* 0x040fe400078e020c */
[C---:B0-----:R-:W-:Y:S02]  /*0250*/  IMAD R6, R3.reuse, 0x28, R14 ;  /* 0x0000002803067824 */ /* 0x041fe400078e020e */
[----:B------:R-:W-:Y:S02]  /*0260*/  IMAD R7, R3, 0x28, R16 ;  /* 0x0000002803077824 */ /* 0x000fe400078e0210 */
[----:B------:R-:W-:Y:S01]  /*0270*/  HFMA2 R12, -RZ, RZ, 0, 0 ;  /* 0x00000000ff0c7431 */ /* 0x000fe200000001ff */
[----:B------:R-:W-:Y:S01]  /*0280*/  BSSY.RECONVERGENT B1, `(.L_x_2) ;  /* 0x0000030000017945 */ /* 0x000fe20003800200 */
[----:B------:R-:W-:Y:S01]  /*0290*/  IMAD.MOV.U32 R9, RZ, RZ, RZ ;  /* 0x000000ffff097224 */ /* 0x000fe200078e00ff */
[----:B---3--:R-:W-:Y:S01]  /*02a0*/  LOP3.LUT R10, R11, R8, R13, 0xfe, !PT ;  /* 0x000000080b0a7212 */ /* 0x008fe200078efe0d */
[----:B------:R0:W-:Y:S04]  /*02b0*/  STS [R4], R13 ;  /* 0x0000000d04007388 */ /* 0x0001e80000000800 */
[----:B------:R0:W-:Y:S04]  /*02c0*/  STS [R5], R8 ;  /* 0x0000000805007388 */ /* 0x0001e80000000800 */
[----:B------:R0:W-:Y:S04]  /*02d0*/  STS [R6], R11 ;  /* 0x0000000b06007388 */ /* 0x0001e80000000800 */
[----:B------:R0:W-:Y:S02]  /*02e0*/  STS [R7], R10 ;  /* 0x0000000a07007388 */ /* 0x0001e40000000800 */
.L_x_6:
[----:B0-----:R-:W-:Y:S01]  /*02f0*/  IMAD R17, R12, 0x4, R7 ;  /* 0x000000040c117824 */ /* 0x001fe200078e0207 */
[----:B------:R-:W-:Y:S01]  /*0300*/  BSSY.RECONVERGENT B2, `(.L_x_3) ;  /* 0x0000025000027945 */ /* 0x000fe20003800200 */
[----:B------:R-:W-:-:S03]  /*0310*/  IMAD.MOV.U32 R15, RZ, RZ, R12 ;  /* 0x000000ffff0f7224 */ /* 0x000fc600078e000c */
[----:B0-----:R-:W0:Y:S02]  /*0320*/  LDS R11, [R17] ;  /* 0x00000000110b7984 */ /* 0x001e240000000800 */
[----:B0-----:R-:W-:-:S04]  /*0330*/  LOP3.LUT R8, R11, UR4, RZ, 0xfc, !PT ;  /* 0x000000040b087c12 */ /* 0x001fc8000f8efcff */
[----:B------:R-:W-:-:S13]  /*0340*/  ISETP.NE.AND P0, PT, R8, -0x1, PT ;  /* 0xffffffff0800780c */ /* 0x000fda0003f05270 */
[----:B------:R-:W-:Y:S01]  /*0350*/  @!P0 VIADD R12, R12, 0xffffffff ;  /* 0xffffffff0c0c8836 */ /* 0x000fe20000000000 */
[----:B------:R-:W-:Y:S06]  /*0360*/  @!P0 BRA `(.L_x_4) ;  /* 0x0000000000788947 */ /* 0x000fec0003800000 */
[----:B------:R-:W-:-:S04]  /*0370*/  IADD3 R8, PT, PT, R11, 0x1, RZ ;  /* 0x000000010b087810 */ /* 0x000fc80007ffe0ff */
[CC--:B------:R-:W-:Y:S02]  /*0380*/  LOP3.LUT R10, R8.reuse, R11.reuse, RZ, 0xfc, !PT ;  /* 0x0000000b080a7212 */ /* 0x0c0fe400078efcff */
[----:B------:R-:W-:-:S03]  /*0390*/  LOP3.LUT R19, R8, R11, RZ, 0x30, !PT ;  /* 0x0000000b08137212 */ /* 0x000fc600078e30ff */
[----:B------:R0:W-:Y:S01]  /*03a0*/  STS [R17], R10 ;  /* 0x0000000a11007388 */ /* 0x0001e20000000800 */
[----:B------:R-:W-:-:S13]  /*03b0*/  LOP3.LUT P0, RZ, R19, UR4, RZ, 0x30, !PT ;  /* 0x0000000413ff7c12 */ /* 0x000fda000f8030ff */
[----:B0-----:R-:W-:Y:S05]  /*03c0*/  @!P0 BRA `(.L_x_5) ;  /* 0x00000000005c8947 */ /* 0x001fea0003800000 */
[----:B------:R-:W-:-:S05]  /*03d0*/  VIADD R18, R15, 0x1 ;  /* 0x000000010f127836 */ /* 0x000fca0000000000 */
[----:B------:R-:W-:-:S13]  /*03e0*/  ISETP.NE.AND P0, PT, R18, UR9, PT ;  /* 0x0000000912007c0c */ /* 0x000fda000bf05270 */
[----:B------:R-:W-:Y:S02]  /*03f0*/  @!P0 VIADD R9, R9, 0x1 ;  /* 0x0000000109098836 */ /* 0x000fe40000000000 */
[----:B------:R-:W-:Y:S01]  /*0400*/  @!P0 VIADD R12, R15, 0xffffffff ;  /* 0xffffffff0f0c8836 */ /* 0x000fe20000000000 */
[----:B------:R-:W-:Y:S06]  /*0410*/  @!P0 BRA `(.L_x_4) ;  /* 0x00000000004c8947 */ /* 0x000fec0003800000 */
[C---:B------:R-:W-:Y:S02]  /*0420*/  IMAD R8, R15.reuse, 0x4, R4 ;  /* 0x000000040f087824 */ /* 0x040fe400078e0204 */
[----:B------:R-:W-:-:S03]  /*0430*/  IMAD R14, R15, 0x4, R6 ;  /* 0x000000040f0e7824 */ /* 0x000fc600078e0206 */
[----:B------:R-:W0:Y:S02]  /*0440*/  LDS R10, [R8] ;  /* 0x00000000080a7984 */ /* 0x000e240000000800 */
[----:B0-----:R-:W-:Y:S02]  /*0450*/  LOP3.LUT R11, R10, R19, RZ, 0xfc, !PT ;  /* 0x000000130a0b7212 */ /* 0x001fe400078efcff */
[----:B------:R-:W-:-:S03]  /*0460*/  LEA R10, R15, R5, 0x2 ;  /* 0x000000050f0a7211 */ /* 0x000fc600078e10ff */
[----:B------:R-:W-:Y:S04]  /*0470*/  STS [R8+0x4], R11 ;  /* 0x0000040b08007388 */ /* 0x000fe80000000800 */
[----:B------:R-:W0:Y:S02]  /*0480*/  LDS R12, [R10] ;  /* 0x000000000a0c7984 */ /* 0x000e240000000800 */
[----:B0-----:R-:W-:-:S05]  /*0490*/  LOP3.LUT R12, R12, R19, RZ, 0xfc, !PT ;  /* 0x000000130c0c7212 */ /* 0x001fca00078efcff */
[----:B------:R-:W-:-:S05]  /*04a0*/  IMAD.SHL.U32 R13, R12, 0x2, RZ ;  /* 0x000000020c0d7824 */ /* 0x000fca00078e00ff */
[----:B------:R-:W-:Y:S04]  /*04b0*/  STS [R10+0x4], R13 ;  /* 0x0000040d0a007388 */ /* 0x000fe80000000800 */
[----:B------:R-:W0:Y:S02]  /*04c0*/  LDS R12, [R14] ;  /* 0x000000000e0c7984 */ /* 0x000e240000000800 */
[----:B0-----:R-:W-:-:S04]  /*04d0*/  LOP3.LUT R12, R12, R19, RZ, 0xfc, !PT ;  /* 0x000000130c0c7212 */ /* 0x001fc800078efcff */
[----:B------:R-:W-:Y:S01]  /*04e0*/  SHF.R.U32.HI R16, RZ, 0x1, R12 ;  /* 0x00000001ff107819 */ /* 0x000fe2000001160c */
[----:B------:R-:W-:-:S03]  /*04f0*/  IMAD.MOV.U32 R12, RZ, RZ, R18 ;  /* 0x000000ffff0c7224 */ /* 0x000fc600078e0012 */
[----:B------:R-:W-:Y:S01]  /*0500*/  LOP3.LUT R15, R16, R11, R13, 0xfe, !PT ;  /* 0x0000000b100f7212 */ /* 0x000fe200078efe0d */
[----:B------:R0:W-:Y:S04]  /*0510*/  STS [R14+0x4], R16 ;  /* 0x000004100e007388 */ /* 0x0001e80000000800 */
[----:B------:R0:W-:Y:S01]  /*0520*/  STS [R17+0x4], R15 ;  /* 0x0000040f11007388 */ /* 0x0001e20000000800 */
[----:B------:R-:W-:Y:S05]  /*0530*/  BRA `(.L_x_4) ;  /* 0x0000000000047947 */ /* 0x000fea0003800000 */
.L_x_5:
[----:B------:R-:W-:-:S07]  /*0540*/  VIADD R12, R15, 0xffffffff ;  /* 0xffffffff0f0c7836 */ /* 0x000fce0000000000 */
.L_x_4:
[----:B------:R-:W-:Y:S05]  /*0550*/  BSYNC.RECONVERGENT B2 ;  /* 0x0000000000027941 */ /* 0x000fea0003800200 */
.L_x_3:
[----:B------:R-:W-:-:S13]  /*0560*/  ISETP.GT.AND P0, PT, R12, -0x1, PT ;  /* 0xffffffff0c00780c */ /* 0x000fda0003f04270 */
[----:B------:R-:W-:Y:S05]  /*0570*/  @P0 BRA `(.L_x_6) ;  /* 0xfffffffc005c0947 */ /* 0x000fea000383ffff */
[----:B------:R-:W-:Y:S05]  /*0580*/  BSYNC.RECONVERGENT B1 ;  /* 0x0000000000017941 */ /* 0x000fea0003800200 */
.L_x_2:
[----:B------:R1:W-:Y:S01]  /*0590*/  STS [R2], R9 ;  /* 0x0000000902007388 */ /* 0x0003e20000000800 */
[----:B------:R-:W-:Y:S05]  /*05a0*/  BRA `(.L_x_7) ;  /* 0x0000000000047947 */ /* 0x000fea0003800000 */
.L_x_1:
[----:B------:R0:W-:Y:S02]  /*05b0*/  STS [R2], RZ ;  /* 0x000000ff02007388 */ /* 0x0001e40000000800 */
.L_x_7:
[----:B------:R-:W-:Y:S05]  /*05c0*/  BSYNC.RECONVERGENT B0 ;  /* 0x0000000000007941 */ /* 0x000fea0003800200 */
.L_x_0:
[----:B------:R-:W-:Y:S01]  /*05d0*/  BAR.SYNC.DEFER_BLOCKING 0x0 ;  /* 0x0000000000007b1d */ /* 0x000fe20000010000 */
[C---:B------:R-:W-:Y:S02]  /*05e0*/  ISETP.GT.U32.AND P0, PT, R3.reuse, 0x19, PT ;  /* 0x000000190300780c */ /* 0x040fe40003f04070 */
[C---:B------:R-:W-:Y:S02]  /*05f0*/  ISETP.GT.U32.AND P1, PT, R3.reuse, 0x1f, PT ;  /* 0x0000001f0300780c */ /* 0x040fe40003f24070 */
[----:B------:R-:W-:-:S13]  /*0600*/  ISETP.NE.AND P2, PT, R3, RZ, PT ;  /* 0x000000ff0300720c */ /* 0x000fda0003f45270 */
[----:B------:R-:W2:Y:S01]  /*0610*/  @!P2 S2R R6, SR_CgaCtaId ;  /* 0x000000000006a919 */ /* 0x000ea20000008800 */
[----:B------:R-:W-:Y:S04]  /*0620*/  @!P0 LDS R4, [R2+0x100] ;  /* 0x0001000002048984 */ /* 0x000fe80000000800 */
[----:B------:R-:W3:Y:S02]  /*0630*/  @!P0 LDS R5, [R2] ;  /* 0x0000000002058984 */ /* 0x000ee40000000800 */
[----:B---3--:R-:W-:-:S05]  /*0640*/  @!P0 IADD3 R5, PT, PT, R4, R5, RZ ;  /* 0x0000000504058210 */ /* 0x008fca0007ffe0ff */
[----:B------:R-:W-:Y:S01]  /*0650*/  @!P0 STS [R2], R5 ;  /* 0x0000000502008388 */ /* 0x000fe20000000800 */
[----:B------:R-:W-:Y:S01]  /*0660*/  BAR.SYNC.DEFER_BLOCKING 0x0 ;  /* 0x0000000000007b1d */ /* 0x000fe20000010000 */
[----:B------:R-:W-:-:S05]  /*0670*/  ISETP.GT.U32.AND P0, PT, R3, 0xf, PT ;  /* 0x0000000f0300780c */ /* 0x000fca0003f04070 */
[----:B------:R-:W-:Y:S04]  /*0680*/  @!P1 LDS R4, [R2+0x80] ;  /* 0x0000800002049984 */ /* 0x000fe80000000800 */
[----:B------:R-:W3:Y:S02]  /*0690*/  @!P1 LDS R7, [R2] ;  /* 0x0000000002079984 */ /* 0x000ee40000000800 */
[----:B---3--:R-:W-:-:S05]  /*06a0*/  @!P1 IMAD.IADD R7, R4, 0x1, R7 ;  /* 0x0000000104079824 */ /* 0x008fca00078e0207 */
[----:B------:R-:W-:Y:S01]  /*06b0*/  @!P1 STS [R2], R7 ;  /* 0x0000000702009388 */ /* 0x000fe20000000800 */
[----:B------:R-:W-:Y:S01]  /*06c0*/  BAR.SYNC.DEFER_BLOCKING 0x0 ;  /* 0x0000000000007b1d */ /* 0x000fe20000010000 */
[----:B------:R-:W-:-:S05]  /*06d0*/  ISETP.GT.U32.AND P1, PT, R3, 0x7, PT ;  /* 0x000000070300780c */ /* 0x000fca0003f24070 */
[----:B------:R-:W-:Y:S04]  /*06e0*/  @!P0 LDS R4, [R2+0x40] ;  /* 0x0000400002048984 */ /* 0x000fe80000000800 */
[----:B-1----:R-:W1:Y:S02]  /*06f0*/  @!P0 LDS R9, [R2] ;  /* 0x0000000002098984 */ /* 0x002e640000000800 */
[----:B-1----:R-:W-:-:S05]  /*0700*/  @!P0 IMAD.IADD R9, R4, 0x1, R9 ;  /* 0x0000000104098824 */ /* 0x002fca00078e0209 */
[----:B------:R-:W-:Y:S01]  /*0710*/  @!P0 STS [R2], R9 ;  /* 0x0000000902008388 */ /* 0x000fe20000000800 */
[----:B------:R-:W-:Y:S01]  /*0720*/  BAR.SYNC.DEFER_BLOCKING 0x0 ;  /* 0x0000000000007b1d */ /* 0x000fe20000010000 */
[----:B------:R-:W-:-:S05]  /*0730*/  ISETP.GT.U32.AND P0, PT, R3, 0x3, PT ;  /* 0x000000030300780c */ /* 0x000fca0003f04070 */
[----:B------:R-:W-:Y:S04]  /*0740*/  @!P1 LDS R4, [R2+0x20] ;  /* 0x0000200002049984 */ /* 0x000fe80000000800 */
[----:B------:R-:W1:Y:S02]  /*0750*/  @!P1 LDS R5, [R2] ;  /* 0x0000000002059984 */ /* 0x000e640000000800 */
[----:B-1----:R-:W-:-:S05]  /*0760*/  @!P1 IMAD.IADD R5, R4, 0x1, R5 ;  /* 0x0000000104059824 */ /* 0x002fca00078e0205 */
[----:B------:R1:W-:Y:S01]  /*0770*/  @!P1 STS [R2], R5 ;  /* 0x0000000502009388 */ /* 0x0003e20000000800 */
[----:B------:R-:W-:Y:S01]  /*0780*/  BAR.SYNC.DEFER_BLOCKING 0x0 ;  /* 0x0000000000007b1d */ /* 0x000fe20000010000 */
[----:B------:R-:W-:Y:S02]  /*0790*/  ISETP.GT.U32.AND P1, PT, R3, 0x1, PT ;  /* 0x000000010300780c */ /* 0x000fe40003f24070 */
[----:B-1----:R-:W-:-:S04]  /*07a0*/  @!P2 MOV R5, 0x400 ;  /* 0x000004000005a802 */ /* 0x002fc80000000f00 */
[----:B--2---:R-:W-:Y:S01]  /*07b0*/  @!P2 LEA R9, R6, R5, 0x18 ;  /* 0x000000050609a211 */ /* 0x004fe200078ec0ff */
[----:B------:R-:W-:Y:S04]  /*07c0*/  @!P0 LDS R4, [R2+0x10] ;  /* 0x0000100002048984 */ /* 0x000fe80000000800 */
[----:B------:R-:W1:Y:S02]  /*07d0*/  @!P0 LDS R7, [R2] ;  /* 0x0000000002078984 */ /* 0x000e640000000800 */
[----:B-1----:R-:W-:-:S05]  /*07e0*/  @!P0 IADD3 R7, PT, PT, R4, R7, RZ ;  /* 0x0000000704078210 */ /* 0x002fca0007ffe0ff */
[----:B------:R-:W-:Y:S01]  /*07f0*/  @!P0 STS [R2], R7 ;  /* 0x0000000702008388 */ /* 0x000fe20000000800 */
[----:B------:R-:W-:Y:S06]  /*0800*/  BAR.SYNC.DEFER_BLOCKING 0x0 ;  /* 0x0000000000007b1d */ /* 0x000fec0000010000 */
[----:B------:R-:W-:Y:S04]  /*0810*/  @!P1 LDS R3, [R2+0x8] ;  /* 0x0000080002039984 */ /* 0x000fe80000000800 */
[----:B------:R-:W1:Y:S02]  /*0820*/  @!P1 LDS R4, [R2] ;  /* 0x0000000002049984 */ /* 0x000e640000000800 */
[----:B-1----:R-:W-:-:S05]  /*0830*/  @!P1 IMAD.IADD R3, R3, 0x1, R4 ;  /* 0x0000000103039824 */ /* 0x002fca00078e0204 */
[----:B------:R-:W-:Y:S01]  /*0840*/  @!P1 STS [R2], R3 ;  /* 0x0000000302009388 */ /* 0x000fe20000000800 */
[----:B------:R-:W-:Y:S06]  /*0850*/  BAR.SYNC.DEFER_BLOCKING 0x0 ;  /* 0x0000000000007b1d */ /* 0x000fec0000010000 */
[----:B------:R-:W1:Y:S02]  /*0860*/  @!P2 LDS.64 R4, [R9+0x3840] ;  /* 0x003840000904a984 */ /* 0x000e640000000a00 */
[----:B-1----:R-:W-:-:S05]  /*0870*/  @!P2 IMAD.IADD R4, R5, 0x1, R4 ;  /* 0x000000010504a824 */ /* 0x002fca00078e0204 */
[----:B------:R1:W-:Y:S01]  /*0880*/  @!P2 STS [R9+0x3840], R4 ;  /* 0x003840040900a388 */ /* 0x0003e20000000800 */
[----:B------:R-:W-:Y:S06]  /*0890*/  BAR.SYNC.DEFER_BLOCKING 0x0 ;  /* 0x0000000000007b1d */ /* 0x000fec0000010000 */
[----:B------:R-:W-:Y:S05]  /*08a0*/  @P2 EXIT ;  /* 0x000000000000294d */ /* 0x000fea0003800000 */
[----:B------:R-:W2:Y:S01]  /*08b0*/  S2UR UR5, SR_CgaCtaId ;  /* 0x00000000000579c3 */ /* 0x000ea20000008800 */
[----:B------:R-:W-:-:S07]  /*08c0*/  UMOV UR4, 0x400 ;  /* 0x0000040000047882 */ /* 0x000fce0000000000 */
[----:B0-----:R-:W0:Y:S01]  /*08d0*/  LDC.64 R2, c[0x0][0x3a0] ;  /* 0x0000e800ff027b82 */ /* 0x001e220000000a00 */
[----:B--2---:R-:W-:Y:S01]  /*08e0*/  ULEA UR4, UR5, UR4, 0x18 ;  /* 0x0000000405047291 */ /* 0x004fe2000f8ec0ff */
[----:B0-----:R-:W-:-:S08]  /*08f0*/  IMAD.WIDE.U32 R2, R0, 0x4, R2 ;  /* 0x0000000400027825 */ /* 0x001fd000078e0002 */
[----:B------:R-:W0:Y:S04]  /*0900*/  LDS R5, [UR4+0x3840] ;  /* 0x00384004ff057984 */ /* 0x000e280008000800 */
[----:B0-----:R-:W-:Y:S01]  /*0910*/  STG.E desc[UR6][R2.64], R5 ;  /* 0x0000000502007986 */ /* 0x001fe2000c101906 */
[----:B------:R-:W-:Y:S05]  /*0920*/  EXIT ;  /* 0x000000000000794d */ /* 0x000fea0003800000 */
.L_x_8:
[----:B------:R-:W-:-:S00]  /*0930*/  BRA `(.L_x_8) ;  /* 0xfffffffc00fc7947 */ /* 0x000fc0000383ffff */
[----:B------:R-:W-:-:S00]  /*0940*/  NOP ;  /* 0x0000000000007918 */ /* 0x000fc00000000000 */
        /* <DEDUP_REMOVED lines=11> */
.L_x_59:


//--------------------- .text._Z13cuda_kernel_biPjS_S_S_S_iS_S_S_S_S_iS_i --------------------------
	.section	.text._Z13cuda_kernel_biPjS_S_S_S_iS_S_S_S_S_iS_i,"ax",@progbits
	.align	128
        .global         _Z13cuda_kernel_biPjS_S_S_S_iS_S_S_S_S_iS_i
        .type           _Z13cuda_kernel_biPjS_S_S_S_iS_S_S_S_S_iS_i,@function
        .size           _Z13cuda_kernel_biPjS_S_S_S_iS_S_S_S_S_iS_i,(.L_x_60 - _Z13cuda_kernel_biPjS_S_S_S_iS_S_S_S_S_iS_i)
        .other          _Z13cuda_kernel_biPjS_S_S_S_iS_S_S_S_S_iS_i,@"STO_CUDA_ENTRY STV_DEFAULT"
_Z13cuda_kernel_biPjS_S_S_S_iS_S_S_S_S_iS_i:
.text._Z13cuda_kernel_biPjS_S_S_S_iS_S_S_S_S_iS_i:
[----:B------:R-:W0:Y:S01]  /*0000*/  LDC R1, c[0x0][0x37c] ;  /* 0x0000df00ff017b82 */ /* 0x000e220000000800 */
[----:B------:R-:W1:Y:S01]  /*0010*/  S2R R3, SR_TID.X ;  /* 0x0000000000037919 */ /* 0x000e620000002100 */
[----:B------:R-:W1:Y:S01]  /*0020*/  LDCU UR4, c[0x0][0x360] ;  /* 0x00006c00ff0477ac */ /* 0x000e620008000800 */
[----:B------:R-:W-:Y:S01]  /*0030*/  BSSY.RECONVERGENT B0, `(.L_x_9) ;  /* 0x000022c000007945 */ /* 0x000fe20003800200 */
[----:B0-----:R-:W-:Y:S01]  /*0040*/  VIADD R1, R1, 0xffffff90 ;  /* 0xffffff9001017836 */ /* 0x001fe20000000000 */
[----:B------:R-:W1:Y:S01]  /*0050*/  S2R R0, SR_CTAID.X ;  /* 0x0000000000007919 */ /* 0x000e620000002500 */
[----:B------:R-:W0:Y:S01]  /*0060*/  LDCU UR5, c[0x0][0x3b0] ;  /* 0x00007600ff0577ac */ /* 0x000e220008000800 */
[----:B------:R-:W-:Y:S02]  /*0070*/  IMAD.MOV.U32 R15, RZ, RZ, RZ ;  /* 0x000000ffff0f7224 */ /* 0x000fe400078e00ff */
[----:B------:R-:W-:Y:S01]  /*0080*/  IMAD.MOV.U32 R13, RZ, RZ, RZ ;  /* 0x000000ffff0d7224 */ /* 0x000fe200078e00ff */
[----:B------:R-:W2:Y:S01]  /*0090*/  LDCU.64 UR6, c[0x0][0x358] ;  /* 0x00006b00ff0677ac */ /* 0x000ea20008000a00 */
[----:B------:R-:W3:Y:S01]  /*00a0*/  LDCU UR9, c[0x0][0x3f0] ;  /* 0x00007e00ff0977ac */ /* 0x000ee20008000800 */
[----:B------:R-:W4:Y:S01]  /*00b0*/  LDCU UR8, c[0x0][0x3f0] ;  /* 0x00007e00ff0877ac */ /* 0x000f220008000800 */
[----:B-1----:R-:W-:-:S05]  /*00c0*/  IMAD R24, R0, UR4, R3 ;  /* 0x0000000400187c24 */ /* 0x002fca000f8e0203 */
[----:B0-----:R-:W-:-:S13]  /*00d0*/  ISETP.GE.U32.AND P0, PT, R24, UR5, PT ;  /* 0x0000000518007c0c */ /* 0x001fda000bf06070 */
[----:B--234-:R-:W-:Y:S05]  /*00e0*/  @P0 BRA `(.L_x_10) ;  /* 0x0000002000800947 */ /* 0x01cfea0003800000 */
[----:B------:R-:W0:Y:S08]  /*00f0*/  LDC.64 R22, c[0x0][0x3c0] ;  /* 0x0000f000ff167b82 */ /* 0x000e300000000a00 */
[----:B------:R-:W1:Y:S08]  /*0100*/  LDC.64 R10, c[0x0][0x3c8] ;  /* 0x0000f200ff0a7b82 */ /* 0x000e700000000a00 */
[----:B------:R-:W2:Y:S08]  /*0110*/  LDC.64 R12, c[0x0][0x3d0] ;  /* 0x0000f400ff0c7b82 */ /* 0x000eb00000000a00 */
[----:B------:R-:W3:Y:S01]  /*0120*/  LDC.64 R14, c[0x0][0x3d8] ;  /* 0x0000f600ff0e7b82 */ /* 0x000ee20000000a00 */
[----:B0-----:R-:W-:-:S06]  /*0130*/  IMAD.WIDE.U32 R22, R24, 0x4, R22 ;  /* 0x0000000418167825 */ /* 0x001fcc00078e0016 */
[----:B------:R0:W5:Y:S01]  /*0140*/  LDG.E R22, desc[UR6][R22.64] ;  /* 0x0000000616167981 */ /* 0x000162000c1e1900 */
[----:B------:R-:W4:Y:S01]  /*0150*/  LDC.64 R16, c[0x0][0x3e8] ;  /* 0x0000fa00ff107b82 */ /* 0x000f220000000a00 */
[----:B-1----:R-:W-:-:S05]  /*0160*/  IMAD.WIDE.U32 R10, R24, 0x4, R10 ;  /* 0x00000004180a7825 */ /* 0x002fca00078e000a */
[----:B------:R0:W5:Y:S01]  /*0170*/  LDG.E R2, desc[UR6][R10.64] ;  /* 0x000000060a027981 */ /* 0x000162000c1e1900 */
[C---:B--2---:R-:W-:Y:S01]  /*0180*/  IMAD.WIDE.U32 R12, R24.reuse, 0x4, R12 ;  /* 0x00000004180c7825 */ /* 0x044fe200078e000c */
[----:B------:R-:W1:Y:S04]  /*0190*/  LDC R7, c[0x0][0x3f0] ;  /* 0x0000fc00ff077b82 */ /* 0x000e680000000800 */
[----:B------:R0:W5:Y:S01]  /*01a0*/  LDG.E R4, desc[UR6][R12.64] ;  /* 0x000000060c047981 */ /* 0x000162000c1e1900 */
[----:B---3--:R-:W-:-:S03]  /*01b0*/  IMAD.WIDE.U32 R14, R24, 0x4, R14 ;  /* 0x00000004180e7825 */ /* 0x008fc600078e000e */
[----:B------:R-:W2:Y:S02]  /*01c0*/  LDC R8, c[0x0][0x380] ;  /* 0x0000e000ff087b82 */ /* 0x000ea40000000800 */
[----:B------:R0:W5:Y:S01]  /*01d0*/  LDG.E R5, desc[UR6][R14.64] ;  /* 0x000000060e057981 */ /* 0x000162000c1e1900 */
[----:B----4-:R-:W-:-:S05]  /*01e0*/  IMAD.WIDE.U32 R16, R24, 0x4, R16 ;  /* 0x0000000418107825 */ /* 0x010fca00078e0010 */
[----:B------:R0:W5:Y:S01]  /*01f0*/  LDG.E R6, desc[UR6][R16.64] ;  /* 0x0000000610067981 */ /* 0x000162000c1e1900 */
[----:B-1----:R-:W-:Y:S02]  /*0200*/  ISETP.GE.AND P0, PT, R7, 0x1, PT ;  /* 0x000000010700780c */ /* 0x002fe40003f06270 */
[----:B------:R-:W-:-:S04]  /*0210*/  MOV R9, 0xffffffff ;  /* 0xffffffff00097802 */ /* 0x000fc80000000f00 */
[----:B--2---:R-:W-:-:S07]  /*0220*/  SHF.L.U32 R9, R9, R8, RZ ;  /* 0x0000000809097219 */ /* 0x004fce00000006ff */
[----:B0-----:R-:W-:Y:S05]  /*0230*/  @!P0 BRA `(.L_x_11) ;  /* 0x0000000800408947 */ /* 0x001fea0003800000 */
[C---:B------:R-:W-:Y:S01]  /*0240*/  ISETP.GE.U32.AND P1, PT, R7.reuse, 0x10, PT ;  /* 0x000000100700780c */ /* 0x040fe20003f26070 */
[----:B------:R-:W-:Y:S01]  /*0250*/  IMAD.MOV.U32 R12, RZ, RZ, RZ ;  /* 0x000000ffff0c7224 */ /* 0x000fe200078e00ff */
[----:B------:R-:W-:-:S04]  /*0260*/  LOP3.LUT R10, R7, 0xf, RZ, 0xc0, !PT ;  /* 0x0000000f070a7812 */ /* 0x000fc800078ec0ff */
[----:B------:R-:W-:-:S07]  /*0270*/  ISETP.NE.AND P0, PT, R10, RZ, PT ;  /* 0x000000ff0a00720c */ /* 0x000fce0003f05270 */
[----:B------:R-:W-:Y:S06]  /*0280*/  @!P1 BRA `(.L_x_12) ;  /* 0x0000000000fc9947 */ /* 0x000fec0003800000 */
[----:B------:R-:W-:Y:S01]  /*0290*/  LOP3.LUT R12, R7, 0x7ffffff0, RZ, 0xc0, !PT ;  /* 0x7ffffff0070c7812 */ /* 0x000fe200078ec0ff */
[----:B------:R-:W-:-:S07]  /*02a0*/  IMAD.MOV.U32 R11, RZ, RZ, RZ ;  /* 0x000000ffff0b7224 */ /* 0x000fce00078e00ff */
.L_x_13:
[----:B0-----:R-:W0:Y:S01]  /*02b0*/  LDC.64 R26, c[0x0][0x3b8] ;  /* 0x0000ee00ff1a7b82 */ /* 0x001e220000000a00 */
[----:B------:R-:W-:-:S04]  /*02c0*/  IMAD R23, R24, R7, R11 ;  /* 0x0000000718177224 */ /* 0x000fc800078e020b */
[C---:B------:R-:W-:Y:S01]  /*02d0*/  VIADD R29, R23.reuse, 0x1 ;  /* 0x00000001171d7836 */ /* 0x040fe20000000000 */
[C---:B------:R-:W-:Y:S01]  /*02e0*/  IADD3 R15, PT, PT, R23.reuse, 0x2, RZ ;  /* 0x00000002170f7810 */ /* 0x040fe20007ffe0ff */
[C---:B------:R-:W-:Y:S02]  /*02f0*/  VIADD R21, R23.reuse, 0x3 ;  /* 0x0000000317157836 */ /* 0x040fe40000000000 */
[----:B0-----:R-:W-:-:S04]  /*0300*/  IMAD.WIDE.U32 R16, R23, 0x4, R26 ;  /* 0x0000000417107825 */ /* 0x001fc800078e001a */
[--C-:B------:R-:W-:Y:S02]  /*0310*/  IMAD.WIDE.U32 R28, R29, 0x4, R26.reuse ;  /* 0x000000041d1c7825 */ /* 0x100fe400078e001a */
[----:B------:R-:W2:Y:S02]  /*0320*/  LDG.E R16, desc[UR6][R16.64] ;  /* 0x0000000610107981 */ /* 0x000ea4000c1e1900 */
[----:B------:R-:W-:-:S04]  /*0330*/  IMAD.WIDE.U32 R14, R15, 0x4, R26 ;  /* 0x000000040f0e7825 */ /* 0x000fc800078e001a */
[----:B------:R-:W-:Y:S01]  /*0340*/  IMAD.WIDE.U32 R20, R21, 0x4, R26 ;  /* 0x0000000415147825 */ /* 0x000fe200078e001a */
[----:B------:R0:W3:Y:S04]  /*0350*/  LDG.E R18, desc[UR6][R14.64] ;  /* 0x000000060e127981 */ /* 0x0000e8000c1e1900 */
[----:B------:R-:W2:Y:S04]  /*0360*/  LDG.E R17, desc[UR6][R28.64] ;  /* 0x000000061c117981 */ /* 0x000ea8000c1e1900 */
[----:B------:R1:W3:Y:S01]  /*0370*/  LDG.E R19, desc[UR6][R20.64] ;  /* 0x0000000614137981 */ /* 0x0002e2000c1e1900 */
[----:B------:R-:W-:-:S02]  /*0380*/  VIADD R25, R23, 0x4 ;  /* 0x0000000417197836 */ /* 0x000fc40000000000 */
[----:B------:R-:W-:Y:S02]  /*0390*/  IMAD R13, R11, 0x4, R1 ;  /* 0x000000040b0d7824 */ /* 0x000fe400078e0201 */
[----:B0-----:R-:W-:Y:S01]  /*03a0*/  IMAD.WIDE.U32 R14, R25, 0x4, R26 ;  /* 0x00000004190e7825 */ /* 0x001fe200078e001a */
[----:B-1----:R-:W-:-:S05]  /*03b0*/  IADD3 R21, PT, PT, R23, 0x5, RZ ;  /* 0x0000000517157810 */ /* 0x002fca0007ffe0ff */
[----:B------:R-:W4:Y:S01]  /*03c0*/  LDG.E R14, desc[UR6][R14.64] ;  /* 0x000000060e0e7981 */ /* 0x000f22000c1e1900 */
[----:B------:R-:W-:-:S04]  /*03d0*/  IMAD.WIDE.U32 R20, R21, 0x4, R26 ;  /* 0x0000000415147825 */ /* 0x000fc800078e001a */
[----:B------:R-:W-:Y:S01]  /*03e0*/  VIADD R25, R23, 0x6 ;  /* 0x0000000617197836 */ /* 0x000fe20000000000 */
[----:B------:R0:W4:Y:S03]  /*03f0*/  LDG.E R15, desc[UR6][R20.64] ;  /* 0x00000006140f7981 */ /* 0x000126000c1e1900 */
[----:B------:R-:W-:-:S04]  /*0400*/  IMAD.WIDE.U32 R28, R25, 0x4, R26 ;  /* 0x00000004191c7825 */ /* 0x000fc800078e001a */
[C---:B------:R-:W-:Y:S01]  /*0410*/  VIADD R25, R23.reuse, 0x8 ;  /* 0x0000000817197836 */ /* 0x040fe20000000000 */
[----:B--2---:R1:W-:Y:S04]  /*0420*/  STL.64 [R13], R16 ;  /* 0x000000100d007387 */ /* 0x0043e80000100a00 */
[----:B---3--:R2:W-:Y:S01]  /*0430*/  STL.64 [R13+0x8], R18 ;  /* 0x000008120d007387 */ /* 0x0085e20000100a00 */
[----:B-1----:R-:W-:-:S03]  /*0440*/  VIADD R17, R23, 0x7 ;  /* 0x0000000717117836 */ /* 0x002fc60000000000 */
[----:B------:R1:W3:Y:S01]  /*0450*/  LDG.E R16, desc[UR6][R28.64] ;  /* 0x000000061c107981 */ /* 0x0002e2000c1e1900 */
[----:B0-----:R-:W-:Y:S01]  /*0460*/  IMAD.WIDE.U32 R20, R17, 0x4, R26 ;  /* 0x0000000411147825 */ /* 0x001fe200078e001a */
[----:B--2---:R-:W-:-:S04]  /*0470*/  IADD3 R19, PT, PT, R23, 0x9, RZ ;  /* 0x0000000917137810 */ /* 0x004fc80007ffe0ff */
[----:B------:R0:W3:Y:S01]  /*0480*/  LDG.E R17, desc[UR6][R20.64] ;  /* 0x0000000614117981 */ /* 0x0000e2000c1e1900 */
[----:B-1----:R-:W-:-:S05]  /*0490*/  IMAD.WIDE.U32 R28, R19, 0x4, R26 ;  /* 0x00000004131c7825 */ /* 0x002fca00078e001a */
[----:B------:R-:W2:Y:S01]  /*04a0*/  LDG.E R19, desc[UR6][R28.64] ;  /* 0x000000061c137981 */ /* 0x000ea2000c1e1900 */
[----:B0-----:R-:W-:-:S05]  /*04b0*/  IMAD.WIDE.U32 R20, R25, 0x4, R26 ;  /* 0x0000000419147825 */ /* 0x001fca00078e001a */
[----:B------:R0:W2:Y:S01]  /*04c0*/  LDG.E R18, desc[UR6][R20.64] ;  /* 0x0000000614127981 */ /* 0x0000a2000c1e1900 */
[----:B------:R-:W-:-:S03]  /*04d0*/  VIADD R25, R23, 0xa ;  /* 0x0000000a17197836 */ /* 0x000fc60000000000 */
[----:B----4-:R1:W-:Y:S01]  /*04e0*/  STL.64 [R13+0x10], R14 ;  /* 0x0000100e0d007387 */ /* 0x0103e20000100a00 */
[----:B0-----:R-:W-:-:S04]  /*04f0*/  IMAD.WIDE.U32 R20, R25, 0x4, R26 ;  /* 0x0000000419147825 */ /* 0x001fc800078e001a */
[C---:B-1----:R-:W-:Y:S02]  /*0500*/  VIADD R15, R23.reuse, 0xb ;  /* 0x0000000b170f7836 */ /* 0x042fe40000000000 */
[----:B------:R-:W4:Y:S01]  /*0510*/  LDG.E R20, desc[UR6][R20.64] ;  /* 0x0000000614147981 */ /* 0x000f22000c1e1900 */
[----:B------:R-:W-:Y:S02]  /*0520*/  VIADD R25, R23, 0xc ;  /* 0x0000000c17197836 */ /* 0x000fe40000000000 */
[----:B------:R-:W-:Y:S01]  /*0530*/  IMAD.WIDE.U32 R28, R15, 0x4, R26 ;  /* 0x000000040f1c7825 */ /* 0x000fe200078e001a */
[----:B------:R-:W-:-:S04]  /*0540*/  IADD3 R15, PT, PT, R23, 0xd, RZ ;  /* 0x0000000d170f7810 */ /* 0x000fc80007ffe0ff */
[----:B------:R0:W4:Y:S02]  /*0550*/  LDG.E R21, desc[UR6][R28.64] ;  /* 0x000000061c157981 */ /* 0x000124000c1e1900 */
[----:B0-----:R-:W-:-:S04]  /*0560*/  IMAD.WIDE.U32 R28, R25, 0x4, R26 ;  /* 0x00000004191c7825 */ /* 0x001fc800078e001a */
[C---:B------:R-:W-:Y:S01]  /*0570*/  VIADD R25, R23.reuse, 0xe ;  /* 0x0000000e17197836 */ /* 0x040fe20000000000 */
[----:B------:R0:W4:Y:S01]  /*0580*/  LDG.E R14, desc[UR6][R28.64] ;  /* 0x000000061c0e7981 */ /* 0x000122000c1e1900 */
[----:B------:R-:W-:Y:S02]  /*0590*/  VIADD R23, R23, 0xf ;  /* 0x0000000f17177836 */ /* 0x000fe40000000000 */
[----:B0-----:R-:W-:-:S05]  /*05a0*/  IMAD.WIDE.U32 R28, R15, 0x4, R26 ;  /* 0x000000040f1c7825 */ /* 0x001fca00078e001a */
[----:B------:R-:W4:Y:S04]  /*05b0*/  LDG.E R15, desc[UR6][R28.64] ;  /* 0x000000061c0f7981 */ /* 0x000f28000c1e1900 */
[----:B---3--:R-:W-:Y:S04]  /*05c0*/  STL.64 [R13+0x18], R16 ;  /* 0x000018100d007387 */ /* 0x008fe80000100a00 */
[----:B--2---:R0:W-:Y:S02]  /*05d0*/  STL.64 [R13+0x20], R18 ;  /* 0x000020120d007387 */ /* 0x0041e40000100a00 */
[----:B0-----:R-:W-:-:S04]  /*05e0*/  IMAD.WIDE.U32 R18, R25, 0x4, R26 ;  /* 0x0000000419127825 */ /* 0x001fc800078e001a */
[----:B------:R-:W-:Y:S01]  /*05f0*/  IMAD.WIDE.U32 R26, R23, 0x4, R26 ;  /* 0x00000004171a7825 */ /* 0x000fe200078e001a */
[----:B------:R-:W2:Y:S04]  /*0600*/  LDG.E R16, desc[UR6][R18.64] ;  /* 0x0000000612107981 */ /* 0x000ea8000c1e1900 */
[----:B------:R-:W2:Y:S01]  /*0610*/  LDG.E R17, desc[UR6][R26.64] ;  /* 0x000000061a117981 */ /* 0x000ea2000c1e1900 */
[----:B------:R-:W-:-:S03]  /*0620*/  VIADD R11, R11, 0x10 ;  /* 0x000000100b0b7836 */ /* 0x000fc60000000000 */
[----:B----4-:R0:W-:Y:S02]  /*0630*/  STL.64 [R13+0x28], R20 ;  /* 0x000028140d007387 */ /* 0x0101e40000100a00 */
[----:B------:R-:W-:Y:S02]  /*0640*/  ISETP.NE.AND P1, PT, R11, R12, PT ;  /* 0x0000000c0b00720c */ /* 0x000fe40003f25270 */
[----:B------:R0:W-:Y:S04]  /*0650*/  STL.64 [R13+0x30], R14 ;  /* 0x0000300e0d007387 */ /* 0x0001e80000100a00 */
[----:B--2---:R0:W-:Y:S07]  /*0660*/  STL.64 [R13+0x38], R16 ;  /* 0x000038100d007387 */ /* 0x0041ee0000100a00 */
[----:B------:R-:W-:Y:S05]  /*0670*/  @P1 BRA `(.L_x_13) ;  /* 0xfffffffc000c1947 */ /* 0x000fea000383ffff */
.L_x_12:
[----:B------:R-:W-:Y:S05]  /*0680*/  @!P0 BRA `(.L_x_11) ;  /* 0x00000004002c8947 */ /* 0x000fea0003800000 */
[----:B------:R-:W-:Y:S02]  /*0690*/  ISETP.GE.U32.AND P0, PT, R10, 0x8, PT ;  /* 0x000000080a00780c */ /* 0x000fe40003f06070 */
[----:B0-----:R-:W-:-:S04]  /*06a0*/  LOP3.LUT R13, R7, 0x7, RZ, 0xc0, !PT ;  /* 0x00000007070d7812 */ /* 0x001fc800078ec0ff */
[----:B------:R-:W-:-:S07]  /*06b0*/  ISETP.NE.AND P1, PT, R13, RZ, PT ;  /* 0x000000ff0d00720c */ /* 0x000fce0003f25270 */
[----:B------:R-:W-:Y:S06]  /*06c0*/  @!P0 BRA `(.L_x_14) ;  /* 0x00000000008c8947 */ /* 0x000fec0003800000 */
[----:B------:R-:W0:Y:S01]  /*06d0*/  LDC.64 R10, c[0x0][0x3b8] ;  /* 0x0000ee00ff0a7b82 */ /* 0x000e220000000a00 */
[----:B------:R-:W-:-:S04]  /*06e0*/  IMAD R21, R24, R7, R12 ;  /* 0x0000000718157224 */ /* 0x000fc800078e020c */
[C---:B------:R-:W-:Y:S01]  /*06f0*/  VIADD R15, R21.reuse, 0x3 ;  /* 0x00000003150f7836 */ /* 0x040fe20000000000 */
[C---:B------:R-:W-:Y:S01]  /*0700*/  IADD3 R20, PT, PT, R21.reuse, 0x5, RZ ;  /* 0x0000000515147810 */ /* 0x040fe20007ffe0ff */
[C---:B------:R-:W-:Y:S01]  /*0710*/  VIADD R17, R21.reuse, 0x2 ;  /* 0x0000000215117836 */ /* 0x040fe20000000000 */
[C---:B------:R-:W-:Y:S01]  /*0720*/  IADD3 R19, PT, PT, R21.reuse, 0x1, RZ ;  /* 0x0000000115137810 */ /* 0x040fe20007ffe0ff */
[C---:B------:R-:W-:Y:S02]  /*0730*/  VIADD R29, R21.reuse, 0x4 ;  /* 0x00000004151d7836 */ /* 0x040fe40000000000 */
[----:B------:R-:W-:Y:S02]  /*0740*/  VIADD R25, R21, 0x7 ;  /* 0x0000000715197836 */ /* 0x000fe40000000000 */
[----:B0-----:R-:W-:-:S04]  /*0750*/  IMAD.WIDE.U32 R14, R15, 0x4, R10 ;  /* 0x000000040f0e7825 */ /* 0x001fc800078e000a */
[--C-:B------:R-:W-:Y:S02]  /*0760*/  IMAD.WIDE.U32 R26, R21, 0x4, R10.reuse ;  /* 0x00000004151a7825 */ /* 0x100fe400078e000a */
[----:B------:R0:W2:Y:S02]  /*0770*/  LDG.E R14, desc[UR6][R14.64] ;  /* 0x000000060e0e7981 */ /* 0x0000a4000c1e1900 */
[--C-:B------:R-:W-:Y:S02]  /*0780*/  IMAD.WIDE.U32 R18, R19, 0x4, R10.reuse ;  /* 0x0000000413127825 */ /* 0x100fe400078e000a */
[----:B------:R1:W3:Y:S02]  /*0790*/  LDG.E R23, desc[UR6][R26.64] ;  /* 0x000000061a177981 */ /* 0x0002e4000c1e1900 */
[----:B------:R-:W-:Y:S02]  /*07a0*/  IMAD.WIDE.U32 R16, R17, 0x4, R10 ;  /* 0x0000000411107825 */ /* 0x000fe400078e000a */
[----:B------:R-:W4:Y:S02]  /*07b0*/  LDG.E R18, desc[UR6][R18.64] ;  /* 0x0000000612127981 */ /* 0x000f24000c1e1900 */
[----:B0-----:R-:W-:-:S02]  /*07c0*/  VIADD R15, R21, 0x6 ;  /* 0x00000006150f7836 */ /* 0x001fc40000000000 */
[--C-:B------:R-:W-:Y:S01]  /*07d0*/  IMAD.WIDE.U32 R28, R29, 0x4, R10.reuse ;  /* 0x000000041d1c7825 */ /* 0x100fe200078e000a */
[----:B------:R-:W4:Y:S03]  /*07e0*/  LDG.E R16, desc[UR6][R16.64] ;  /* 0x0000000610107981 */ /* 0x000f26000c1e1900 */
[--C-:B-1----:R-:W-:Y:S02]  /*07f0*/  IMAD.WIDE.U32 R26, R20, 0x4, R10.reuse ;  /* 0x00000004141a7825 */ /* 0x102fe400078e000a */
[----:B------:R-:W4:Y:S02]  /*0800*/  LDG.E R28, desc[UR6][R28.64] ;  /* 0x000000061c1c7981 */ /* 0x000f24000c1e1900 */
[--C-:B------:R-:W-:Y:S02]  /*0810*/  IMAD.WIDE.U32 R20, R15, 0x4, R10.reuse ;  /* 0x000000040f147825 */ /* 0x100fe400078e000a */
[----:B------:R-:W4:Y:S02]  /*0820*/  LDG.E R26, desc[UR6][R26.64] ;  /* 0x000000061a1a7981 */ /* 0x000f24000c1e1900 */
[----:B------:R-:W-:-:S02]  /*0830*/  IMAD.WIDE.U32 R10, R25, 0x4, R10 ;  /* 0x00000004190a7825 */ /* 0x000fc400078e000a */
[----:B------:R-:W4:Y:S04]  /*0840*/  LDG.E R20, desc[UR6][R20.64] ;  /* 0x0000000614147981 */ /* 0x000f28000c1e1900 */
[----:B------:R-:W4:Y:S01]  /*0850*/  LDG.E R10, desc[UR6][R10.64] ;  /* 0x000000060a0a7981 */ /* 0x000f22000c1e1900 */
[C---:B------:R-:W-:Y:S01]  /*0860*/  LEA R15, R12.reuse, R1, 0x2 ;  /* 0x000000010c0f7211 */ /* 0x040fe200078e10ff */
[----:B------:R-:W-:-:S04]  /*0870*/  VIADD R12, R12, 0x8 ;  /* 0x000000080c0c7836 */ /* 0x000fc80000000000 */
[----:B--2---:R0:W-:Y:S04]  /*0880*/  STL [R15+0xc], R14 ;  /* 0x00000c0e0f007387 */ /* 0x0041e80000100800 */
[----:B---3--:R0:W-:Y:S04]  /*0890*/  STL [R15], R23 ;  /* 0x000000170f007387 */ /* 0x0081e80000100800 */
[----:B----4-:R0:W-:Y:S04]  /*08a0*/  STL [R15+0x4], R18 ;  /* 0x000004120f007387 */ /* 0x0101e80000100800 */
[----:B------:R0:W-:Y:S04]  /*08b0*/  STL [R15+0x8], R16 ;  /* 0x000008100f007387 */ /* 0x0001e80000100800 */
[----:B------:R0:W-:Y:S04]  /*08c0*/  STL [R15+0x10], R28 ;  /* 0x0000101c0f007387 */ /* 0x0001e80000100800 */
[----:B------:R0:W-:Y:S04]  /*08d0*/  STL [R15+0x14], R26 ;  /* 0x0000141a0f007387 */ /* 0x0001e80000100800 */
[----:B------:R0:W-:Y:S04]  /*08e0*/  STL [R15+0x18], R20 ;  /* 0x000018140f007387 */ /* 0x0001e80000100800 */
[----:B------:R0:W-:Y:S02]  /*08f0*/  STL [R15+0x1c], R10 ;  /* 0x00001c0a0f007387 */ /* 0x0001e40000100800 */
.L_x_14:
        /* <DEDUP_REMOVED lines=9> */
[C---:B------:R-:W-:Y:S02]  /*0990*/  VIADD R13, R19.reuse, 0x3 ;  /* 0x00000003130d7836 */ /* 0x040fe40000000000 */
[----:B0-----:R-:W-:-:S04]  /*09a0*/  IMAD.WIDE.U32 R18, R19, 0x4, R10 ;  /* 0x0000000413127825 */ /* 0x001fc800078e000a */
[--C-:B------:R-:W-:Y:S02]  /*09b0*/  IMAD.WIDE.U32 R16, R17, 0x4, R10.reuse ;  /* 0x0000000411107825 */ /* 0x100fe400078e000a */
[----:B------:R-:W2:Y:S02]  /*09c0*/  LDG.E R18, desc[UR6][R18.64] ;  /* 0x0000000612127981 */ /* 0x000ea4000c1e1900 */
[--C-:B------:R-:W-:Y:S02]  /*09d0*/  IMAD.WIDE.U32 R14, R15, 0x4, R10.reuse ;  /* 0x000000040f0e7825 */ /* 0x100fe400078e000a */
[----:B------:R-:W3:Y:S02]  /*09e0*/  LDG.E R16, desc[UR6][R16.64] ;  /* 0x0000000610107981 */ /* 0x000ee4000c1e1900 */
[----:B------:R-:W-:Y:S02]  /*09f0*/  IMAD.WIDE.U32 R10, R13, 0x4, R10 ;  /* 0x000000040d0a7825 */ /* 0x000fe400078e000a */
[----:B------:R-:W4:Y:S04]  /*0a00*/  LDG.E R14, desc[UR6][R14.64] ;  /* 0x000000060e0e7981 */ /* 0x000f28000c1e1900 */
[----:B------:R-:W4:Y:S01]  /*0a10*/  LDG.E R10, desc[UR6][R10.64] ;  /* 0x000000060a0a7981 */ /* 0x000f22000c1e1900 */
[C---:B------:R-:W-:Y:S01]  /*0a20*/  IMAD R13, R12.reuse, 0x4, R1 ;  /* 0x000000040c0d7824 */ /* 0x040fe200078e0201 */
[----:B------:R-:W-:-:S04]  /*0a30*/  IADD3 R12, PT, PT, R12, 0x4, RZ ;  /* 0x000000040c0c7810 */ /* 0x000fc80007ffe0ff */
[----:B--2---:R0:W-:Y:S04]  /*0a40*/  STL [R13], R18 ;  /* 0x000000120d007387 */ /* 0x0041e80000100800 */
[----:B---3--:R0:W-:Y:S04]  /*0a50*/  STL [R13+0x4], R16 ;  /* 0x000004100d007387 */ /* 0x0081e80000100800 */
[----:B----4-:R0:W-:Y:S04]  /*0a60*/  STL [R13+0x8], R14 ;  /* 0x0000080e0d007387 */ /* 0x0101e80000100800 */
[----:B------:R0:W-:Y:S02]  /*0a70*/  STL [R13+0xc], R10 ;  /* 0x00000c0a0d007387 */ /* 0x0001e40000100800 */
.L_x_15:
[----:B------:R-:W-:Y:S05]  /*0a80*/  @!P1 BRA `(.L_x_11) ;  /* 0x00000000002c9947 */ /* 0x000fea0003800000 */
[----:B0-----:R-:W0:Y:S01]  /*0a90*/  LDC.64 R10, c[0x0][0x3b8] ;  /* 0x0000ee00ff0a7b82 */ /* 0x001e220000000a00 */
[----:B------:R-:W-:-:S05]  /*0aa0*/  UMOV UR4, URZ ;  /* 0x000000ff00047c82 */ /* 0x000fca0008000000 */
.L_x_16:
[----:B------:R-:W-:-:S04]  /*0ab0*/  IMAD R15, R24, R7, R12 ;  /* 0x00000007180f7224 */ /* 0x000fc800078e020c */
[----:B01----:R-:W-:-:S06]  /*0ac0*/  IMAD.WIDE.U32 R14, R15, 0x4, R10 ;  /* 0x000000040f0e7825 */ /* 0x003fcc00078e000a */
[----:B------:R-:W2:Y:S01]  /*0ad0*/  LDG.E R14, desc[UR6][R14.64] ;  /* 0x000000060e0e7981 */ /* 0x000ea2000c1e1900 */
[C---:B------:R-:W-:Y:S01]  /*0ae0*/  IMAD R13, R12.reuse, 0x4, R1 ;  /* 0x000000040c0d7824 */ /* 0x040fe200078e0201 */
[----:B------:R-:W-:Y:S01]  /*0af0*/  UIADD3 UR4, UPT, UPT, UR4, 0x1, URZ ;  /* 0x0000000104047890 */ /* 0x000fe2000fffe0ff */
[----:B------:R-:W-:-:S05]  /*0b00*/  VIADD R12, R12, 0x1 ;  /* 0x000000010c0c7836 */ /* 0x000fca0000000000 */
[----:B------:R-:W-:Y:S01]  /*0b10*/  ISETP.NE.AND P0, PT, R20, UR4, PT ;  /* 0x0000000414007c0c */ /* 0x000fe2000bf05270 */
[----:B--2---:R1:W-:-:S12]  /*0b20*/  STL [R13], R14 ;  /* 0x0000000e0d007387 */ /* 0x0043d80000100800 */
[----:B------:R-:W-:Y:S05]  /*0b30*/  @P0 BRA `(.L_x_16) ;  /* 0xfffffffc00dc0947 */ /* 0x000fea000383ffff */
.L_x_11:
[----:B01----:R-:W0:Y:S01]  /*0b40*/  LDC.64 R14, c[0x0][0x388] ;  /* 0x0000e200ff0e7b82 */ /* 0x003e220000000a00 */
[----:B------:R-:W2:Y:S07]  /*0b50*/  LDL R21, [R1] ;  /* 0x0000000001157983 */ /* 0x000eae0000100800 */
[----:B------:R-:W1:Y:S08]  /*0b60*/  LDC.64 R10, c[0x0][0x390] ;  /* 0x0000e400ff0a7b82 */ /* 0x000e700000000a00 */
[----:B------:R-:W3:Y:S01]  /*0b70*/  LDC.64 R12, c[0x0][0x398] ;  /* 0x0000e600ff0c7b82 */ /* 0x000ee20000000a00 */
[----:B0-----:R-:W-:-:S06]  /*0b80*/  IMAD.WIDE.U32 R14, R24, 0x4, R14 ;  /* 0x00000004180e7825 */ /* 0x001fcc00078e000e */
[----:B------:R0:W4:Y:S01]  /*0b90*/  LDG.E R15, desc[UR6][R14.64] ;  /* 0x000000060e0f7981 */ /* 0x000122000c1e1900 */
[----:B-1----:R-:W-:-:S05]  /*0ba0*/  IMAD.WIDE.U32 R10, R24, 0x4, R10 ;  /* 0x00000004180a7825 */ /* 0x002fca00078e000a */
[----:B------:R1:W4:Y:S01]  /*0bb0*/  LDG.E R20, desc[UR6][R10.64] ;  /* 0x000000060a147981 */ /* 0x000322000c1e1900 */
[----:B---3--:R-:W-:-:S06]  /*0bc0*/  IMAD.WIDE.U32 R24, R24, 0x4, R12 ;  /* 0x0000000418187825 */ /* 0x008fcc00078e000c */
[----:B------:R-:W3:Y:S01]  /*0bd0*/  LDG.E R24, desc[UR6][R24.64] ;  /* 0x0000000618187981 */ /* 0x000ee2000c1e1900 */
[----:B------:R-:W0:Y:S01]  /*0be0*/  S2R R19, SR_CgaCtaId ;  /* 0x0000000000137919 */ /* 0x000e220000008800 */
[----:B------:R-:W-:-:S04]  /*0bf0*/  MOV R12, 0x400 ;  /* 0x00000400000c7802 */ /* 0x000fc80000000f00 */
[C---:B------:R-:W-:Y:S01]  /*0c00*/  IADD3 R13, PT, PT, R12.reuse, 0x1ab8, RZ ;  /* 0x00001ab80c0d7810 */ /* 0x040fe20007ffe0ff */
[C---:B------:R-:W-:Y:S02]  /*0c10*/  VIADD R17, R12.reuse, 0x3570 ;  /* 0x000035700c117836 */ /* 0x040fe40000000000 */
[----:B------:R-:W-:Y:S01]  /*0c20*/  VIADD R18, R12, 0x5028 ;  /* 0x000050280c127836 */ /* 0x000fe20000000000 */
[C---:B0-----:R-:W-:Y:S02]  /*0c30*/  LEA R16, R19.reuse, R12, 0x18 ;  /* 0x0000000c13107211 */ /* 0x041fe400078ec0ff */
[C---:B------:R-:W-:Y:S02]  /*0c40*/  LEA R12, R19.reuse, R13, 0x18 ;  /* 0x0000000d130c7211 */ /* 0x040fe400078ec0ff */
[C---:B------:R-:W-:Y:S02]  /*0c50*/  LEA R14, R19.reuse, R17, 0x18 ;  /* 0x00000011130e7211 */ /* 0x040fe400078ec0ff */
[----:B------:R-:W-:Y:S01]  /*0c60*/  LEA R18, R19, R18, 0x18 ;  /* 0x0000001213127211 */ /* 0x000fe200078ec0ff */
[----:B-1----:R-:W-:-:S02]  /*0c70*/  IMAD R10, R3, 0x4c, R16 ;  /* 0x0000004c030a7824 */ /* 0x002fc400078e0210 */
[C---:B------:R-:W-:Y:S02]  /*0c80*/  IMAD R12, R3.reuse, 0x4c, R12 ;  /* 0x0000004c030c7824 */ /* 0x040fe400078e020c */
[C---:B------:R-:W-:Y:S02]  /*0c90*/  IMAD R14, R3.reuse, 0x4c, R14 ;  /* 0x0000004c030e7824 */ /* 0x040fe400078e020e */
[----:B------:R-:W-:Y:S01]  /*0ca0*/  IMAD R19, R3, 0x4c, R18 ;  /* 0x0000004c03137824 */ /* 0x000fe200078e0212 */
[C---:B------:R-:W-:Y:S01]  /*0cb0*/  LEA R16, R7.reuse, R10, 0x2 ;  /* 0x0000000a07107211 */ /* 0x040fe200078e10ff */
[C---:B------:R-:W-:Y:S02]  /*0cc0*/  IMAD R13, R7.reuse, 0x4, R12 ;  /* 0x00000004070d7824 */ /* 0x040fe400078e020c */
[C---:B------:R-:W-:Y:S01]  /*0cd0*/  IMAD R17, R7.reuse, 0x4, R14 ;  /* 0x0000000407117824 */ /* 0x040fe200078e020e */
[----:B------:R-:W-:Y:S01]  /*0ce0*/  LEA R7, R7, R19, 0x2 ;  /* 0x0000001307077211 */ /* 0x000fe200078e10ff */
[----:B------:R-:W-:Y:S01]  /*0cf0*/  VIADD R11, R8, 0xffffffff ;  /* 0xffffffff080b7836 */ /* 0x000fe20000000000 */
[----:B--2---:R-:W-:Y:S01]  /*0d00*/  ISETP.NE.AND P0, PT, R21, 0x1, PT ;  /* 0x000000011500780c */ /* 0x004fe20003f05270 */
[----:B----4-:R0:W-:Y:S04]  /*0d10*/  STS [R16], R15 ;  /* 0x0000000f10007388 */ /* 0x0101e80000000800 */
[----:B------:R0:W-:Y:S01]  /*0d20*/  STS [R13], R20 ;  /* 0x000000140d007388 */ /* 0x0001e20000000800 */
[----:B---3--:R-:W-:-:S04]  /*0d30*/  LOP3.LUT R18, R24, R15, R20, 0xfe, !PT ;  /* 0x0000000f18127212 */ /* 0x008fc800078efe14 */
[----:B------:R-:W-:Y:S01]  /*0d40*/  LOP3.LUT R18, R18, R9, RZ, 0x3, !PT ;  /* 0x0000000912127212 */ /* 0x000fe200078e03ff */
[----:B------:R0:W-:Y:S04]  /*0d50*/  STS [R17], R24 ;  /* 0x0000001811007388 */ /* 0x0001e80000000800 */
[----:B------:R0:W-:Y:S01]  /*0d60*/  STS [R7], R18 ;  /* 0x0000001207007388 */ /* 0x0001e20000000800 */
[----:B------:R-:W-:Y:S05]  /*0d70*/  @!P0 BRA `(.L_x_17) ;  /* 0x0000001000888947 */ /* 0x000fea0003800000 */
[C---:B------:R-:W-:Y:S01]  /*0d80*/  ISETP.GT.AND P0, PT, R8.reuse, 0x1, PT ;  /* 0x000000010800780c */ /* 0x040fe20003f04270 */
[----:B0-----:R-:W-:Y:S01]  /*0d90*/  VIADD R18, R8, 0xfffffffe ;  /* 0xfffffffe08127836 */ /* 0x001fe20000000000 */
[C---:B-----5:R-:W-:Y:S01]  /*0da0*/  LEA R17, R2.reuse, R19, 0x2 ;  /* 0x0000001302117211 */ /* 0x060fe200078e10ff */
[----:B------:R-:W-:-:S10]  /*0db0*/  VIADD R16, R2, 0xffffffff ;  /* 0xffffffff02107836 */ /* 0x000fd40000000000 */
[----:B------:R-:W-:Y:S05]  /*0dc0*/  @P0 BRA `(.L_x_18) ;  /* 0x0000000400440947 */ /* 0x000fea0003800000 */
[----:B------:R-:W0:Y:S01]  /*0dd0*/  LDCU UR4, c[0x0][0x3f0] ;  /* 0x00007e00ff0477ac */ /* 0x000e220008000800 */
[----:B------:R-:W-:Y:S02]  /*0de0*/  HFMA2 R13, -RZ, RZ, 0, 0 ;  /* 0x00000000ff0d7431 */ /* 0x000fe400000001ff */
[----:B------:R-:W-:Y:S02]  /*0df0*/  IMAD.MOV.U32 R15, RZ, RZ, RZ ;  /* 0x000000ffff0f7224 */ /* 0x000fe400078e00ff */
[----:B0-----:R-:W-:-:S07]  /*0e00*/  IMAD.U32 R26, RZ, RZ, UR4 ;  /* 0x00000004ff1a7e24 */ /* 0x001fce000f8e00ff */
.L_x_25:
[----:B0-----:R-:W-:Y:S01]  /*0e10*/  IMAD R7, R26, 0x4, R19 ;  /* 0x000000041a077824 */ /* 0x001fe200078e0213 */
[----:B------:R-:W-:Y:S01]  /*0e20*/  BSSY.RECONVERGENT B1, `(.L_x_19) ;  /* 0x0000048000017945 */ /* 0x000fe20003800200 */
[----:B------:R-:W-:-:S03]  /*0e30*/  MOV R21, R26 ;  /* 0x0000001a00157202 */ /* 0x000fc60000000f00 */
[----:B------:R-:W0:Y:S02]  /*0e40*/  LDS R24, [R7] ;  /* 0x0000000007187984 */ /* 0x000e240000000800 */
[----:B0-----:R-:W-:-:S13]  /*0e50*/  ISETP.NE.AND P0, PT, R24, RZ, PT ;  /* 0x000000ff1800720c */ /* 0x001fda0003f05270 */
[----:B------:R-:W-:Y:S01]  /*0e60*/  @!P0 VIADD R26, R26, 0xffffffff ;  /* 0xffffffff1a1a8836 */ /* 0x000fe20000000000 */
[----:B-12---:R-:W-:Y:S06]  /*0e70*/  @!P0 BRA `(.L_x_20) ;  /* 0x0000000400088947 */ /* 0x006fec0003800000 */
[C---:B------:R-:W-:Y:S01]  /*0e80*/  IMAD R23, R21.reuse, 0x4, R10 ;  /* 0x0000000415177824 */ /* 0x040fe200078e020a */
[C---:B------:R-:W-:Y:S01]  /*0e90*/  LEA R8, R21.reuse, R12, 0x2 ;  /* 0x0000000c15087211 */ /* 0x040fe200078e10ff */
[C---:B------:R-:W-:Y:S01]  /*0ea0*/  IMAD R20, R21.reuse, 0x4, R14 ;  /* 0x0000000415147824 */ /* 0x040fe200078e020e */
[----:B------:R-:W-:Y:S01]  /*0eb0*/  ISETP.GE.U32.AND P0, PT, R21, R22, PT ;  /* 0x000000161500720c */ /* 0x000fe20003f06070 */
[----:B------:R-:W-:Y:S02]  /*0ec0*/  BSSY.RELIABLE B2, `(.L_x_21) ;  /* 0x0000014000027945 */ /* 0x000fe40003800100 */
[----:B------:R-:W0:Y:S04]  /*0ed0*/  LDS R23, [R23] ;  /* 0x0000000017177984 */ /* 0x000e280000000800 */
[----:B------:R-:W1:Y:S04]  /*0ee0*/  LDS R8, [R8] ;  /* 0x0000000008087984 */ /* 0x000e680000000800 */
[----:B------:R-:W2:Y:S02]  /*0ef0*/  LDS R20, [R20] ;  /* 0x0000000014147984 */ /* 0x000ea40000000800 */
[----:B------:R-:W-:-:S05]  /*0f00*/  @!P0 LOP3.LUT R24, R24, R4, RZ, 0x30, !PT ;  /* 0x0000000418188212 */ /* 0x000fca00078e30ff */
[----:B------:R-:W-:Y:S01]  /*0f10*/  @!P0 IMAD.MOV.U32 R26, RZ, RZ, R24 ;  /* 0x000000ffff1a8224 */ /* 0x000fe200078e0018 */
[----:B------:R-:W-:Y:S06]  /*0f20*/  @!P0 BRA `(.L_x_22) ;  /* 0x0000000000348947 */ /* 0x000fec0003800000 */
[----:B------:R-:W-:Y:S02]  /*0f30*/  ISETP.NE.AND P0, PT, R21, R2, PT ;  /* 0x000000021500720c */ /* 0x000fe40003f05270 */
[----:B------:R-:W-:-:S11]  /*0f40*/  MOV R26, R24 ;  /* 0x00000018001a7202 */ /* 0x000fd60000000f00 */
[----:B------:R-:W-:Y:S05]  /*0f50*/  @P0 BRA `(.L_x_22) ;  /* 0x0000000000280947 */ /* 0x000fea0003800000 */
[----:B0-----:R-:W-:Y:S01]  /*0f60*/  LOP3.LUT P0, R25, R23, RZ, R4, 0xa0, !PT ;  /* 0x000000ff17197212 */ /* 0x001fe2000780a004 */
[----:B------:R-:W-:-:S12]  /*0f70*/  IMAD.MOV.U32 R26, RZ, RZ, R16 ;  /* 0x000000ffff1a7224 */ /* 0x000fd800078e0010 */
[----:B------:R-:W-:Y:S05]  /*0f80*/  @!P0 BREAK.RELIABLE B2 ;  /* 0x0000000000028942 */ /* 0x000fea0003800100 */
[----:B------:R-:W-:Y:S05]  /*0f90*/  @!P0 BRA `(.L_x_20) ;  /* 0x0000000000c08947 */ /* 0x000fea0003800000 */
[----:B------:R-:W-:Y:S01]  /*0fa0*/  ISETP.NE.AND P0, PT, R25, R4, PT ;  /* 0x000000041900720c */ /* 0x000fe20003f05270 */
[----:B------:R-:W-:-:S12]  /*0fb0*/  IMAD.MOV.U32 R26, RZ, RZ, R24 ;  /* 0x000000ffff1a7224 */ /* 0x000fd800078e0018 */
[----:B------:R-:W0:Y:S02]  /*0fc0*/  @P0 LDS R25, [R17] ;  /* 0x0000000011190984 */ /* 0x000e240000000800 */
[----:B0-----:R-:W-:-:S05]  /*0fd0*/  @P0 LOP3.LUT R26, R25, R4, RZ, 0xc0, !PT ;  /* 0x00000004191a0212 */ /* 0x001fca00078ec0ff */
[----:B------:R3:W-:Y:S04]  /*0fe0*/  @P0 STS [R17], R26 ;  /* 0x0000001a11000388 */ /* 0x0007e80000000800 */
[----:B------:R3:W4:Y:S02]  /*0ff0*/  @P0 LDS R24, [R7] ;  /* 0x0000000007180984 */ /* 0x0007240000000800 */
.L_x_22:
[----:B------:R-:W-:Y:S05]  /*1000*/  BSYNC.RELIABLE B2 ;  /* 0x0000000000027941 */ /* 0x000fea0003800100 */
.L_x_21:
[----:B------:R-:W-:-:S04]  /*1010*/  IADD3 R25, PT, PT, -R26, RZ, RZ ;  /* 0x000000ff1a197210 */ /* 0x000fc80007ffe1ff */
[----:B------:R-:W-:Y:S01]  /*1020*/  LOP3.LUT R25, R26, R25, RZ, 0xc0, !PT ;  /* 0x000000191a197212 */ /* 0x000fe200078ec0ff */
[----:B---3--:R-:W-:-:S03]  /*1030*/  IMAD R26, R21, 0x4, R1 ;  /* 0x00000004151a7824 */ /* 0x008fc600078e0201 */
[----:B----4-:R-:W-:Y:S02]  /*1040*/  LOP3.LUT R28, R24, R25, RZ, 0x3c, !PT ;  /* 0x00000019181c7212 */ /* 0x010fe400078e3cff */
[----:B------:R3:W-:Y:S01]  /*1050*/  STL [R26], R25 ;  /* 0x000000191a007387 */ /* 0x0007e20000100800 */
[----:B------:R-:W-:-:S03]  /*1060*/  LOP3.LUT P0, RZ, R25, R9, RZ, 0x30, !PT ;  /* 0x0000000919ff7212 */ /* 0x000fc600078030ff */
[----:B------:R3:W-:Y:S10]  /*1070*/  STS [R7], R28 ;  /* 0x0000001c07007388 */ /* 0x0007f40000000800 */
[----:B---3--:R-:W-:Y:S05]  /*1080*/  @!P0 BRA `(.L_x_23) ;  /* 0x0000000000808947 */ /* 0x008fea0003800000 */
[----:B------:R-:W-:-:S13]  /*1090*/  ISETP.NE.AND P0, PT, R21, R11, PT ;  /* 0x0000000b1500720c */ /* 0x000fda0003f05270 */
[----:B------:R-:W-:Y:S05]  /*10a0*/  @P0 BRA `(.L_x_24) ;  /* 0x0000000000380947 */ /* 0x000fea0003800000 */
[----:B------:R-:W-:Y:S01]  /*10b0*/  LOP3.LUT P0, RZ, R24, R5, RZ, 0xc0, !PT ;  /* 0x0000000518ff7212 */ /* 0x000fe2000780c0ff */
[----:B------:R-:W-:-:S12]  /*10c0*/  IMAD.MOV.U32 R26, RZ, RZ, R11 ;  /* 0x000000ffff1a7224 */ /* 0x000fd800078e000b */
[----:B------:R-:W-:Y:S05]  /*10d0*/  @P0 BRA `(.L_x_20) ;  /* 0x0000000000700947 */ /* 0x000fea0003800000 */
[----:B------:R-:W-:-:S06]  /*10e0*/  LEA R7, R2, R1, 0x2 ;  /* 0x0000000102077211 */ /* 0x000fcc00078e10ff */
[----:B------:R-:W3:Y:S01]  /*10f0*/  LDL R7, [R7] ;  /* 0x0000000007077983 */ /* 0x000ee20000100800 */
[----:B-1----:R-:W-:Y:S01]  /*1100*/  IMAD.MOV.U32 R8, RZ, RZ, 0x4 ;  /* 0x00000004ff087424 */ /* 0x002fe200078e00ff */
[----:B------:R-:W-:Y:S01]  /*1110*/  ISETP.NE.AND P0, PT, R25, R6, PT ;  /* 0x000000061900720c */ /* 0x000fe20003f05270 */
[----:B------:R-:W-:Y:S01]  /*1120*/  VIADD R15, R15, 0x1 ;  /* 0x000000010f0f7836 */ /* 0x000fe20000000000 */
[----:B------:R-:W-:Y:S02]  /*1130*/  MOV R26, R18 ;  /* 0x00000012001a7202 */ /* 0x000fe40000000f00 */
[----:B------:R-:W-:Y:S02]  /*1140*/  SEL R8, R8, 0x8, !P0 ;  /* 0x0000000808087807 */ /* 0x000fe40004000000 */
[----:B---3--:R-:W-:-:S04]  /*1150*/  ISETP.NE.AND P0, PT, R7, 0x1, PT ;  /* 0x000000010700780c */ /* 0x008fc80003f05270 */
[----:B------:R-:W-:-:S05]  /*1160*/  SEL R8, R8, 0x2, P0 ;  /* 0x0000000208087807 */ /* 0x000fca0000000000 */
[----:B------:R-:W-:Y:S01]  /*1170*/  IMAD.IADD R13, R13, 0x1, R8 ;  /* 0x000000010d0d7824 */ /* 0x000fe200078e0208 */
[----:B------:R-:W-:Y:S06]  /*1180*/  BRA `(.L_x_20) ;  /* 0x0000000000447947 */ /* 0x000fec0003800000 */
.L_x_24:
[----:B-1----:R-:W-:Y:S01]  /*1190*/  LOP3.LUT R8, R25, R8, RZ, 0xfc, !PT ;  /* 0x0000000819087212 */ /* 0x002fe200078efcff */
[----:B------:R-:W-:Y:S01]  /*11a0*/  IMAD R27, R21, 0x4, R10 ;  /* 0x00000004151b7824 */ /* 0x000fe200078e020a */
[----:B--2---:R-:W-:Y:S01]  /*11b0*/  LOP3.LUT R20, R25, R20, RZ, 0xfc, !PT ;  /* 0x0000001419147212 */ /* 0x004fe200078efcff */
[----:B------:R-:W-:Y:S01]  /*11c0*/  IMAD R29, R21, 0x4, R14 ;  /* 0x00000004151d7824 */ /* 0x000fe200078e020e */
[----:B------:R-:W-:Y:S02]  /*11d0*/  SHF.L.U32 R8, R8, 0x1, RZ ;  /* 0x0000000108087819 */ /* 0x000fe400000006ff */
[----:B0-----:R-:W-:Y:S02]  /*11e0*/  LOP3.LUT R24, R25, R23, RZ, 0xfc, !PT ;  /* 0x0000001719187212 */ /* 0x001fe400078efcff */
[----:B------:R-:W-:Y:S01]  /*11f0*/  LOP3.LUT R23, R8, R25, R23, 0xfe, !PT ;  /* 0x0000001908177212 */ /* 0x000fe200078efe17 */
[C---:B------:R-:W-:Y:S01]  /*1200*/  IMAD R25, R21.reuse, 0x4, R12 ;  /* 0x0000000415197824 */ /* 0x040fe200078e020c */
[----:B------:R-:W-:Y:S01]  /*1210*/  SHF.R.U32.HI R20, RZ, 0x1, R20 ;  /* 0x00000001ff147819 */ /* 0x000fe20000011614 */
[----:B------:R0:W-:Y:S01]  /*1220*/  STS [R27+0x4], R24 ;  /* 0x000004181b007388 */ /* 0x0001e20000000800 */
[----:B------:R-:W-:-:S02]  /*1230*/  IADD3 R26, PT, PT, R21, 0x1, RZ ;  /* 0x00000001151a7810 */ /* 0x000fc40007ffe0ff */
[----:B------:R-:W-:Y:S01]  /*1240*/  LOP3.LUT R28, R9, R23, R20, 0x1, !PT ;  /* 0x00000017091c7212 */ /* 0x000fe200078e0114 */
[----:B------:R0:W-:Y:S04]  /*1250*/  STS [R25+0x4], R8 ;  /* 0x0000040819007388 */ /* 0x0001e80000000800 */
[----:B------:R0:W-:Y:S04]  /*1260*/  STS [R29+0x4], R20 ;  /* 0x000004141d007388 */ /* 0x0001e80000000800 */
[----:B------:R0:W-:Y:S01]  /*1270*/  STS [R7+0x4], R28 ;  /* 0x0000041c07007388 */ /* 0x0001e20000000800 */
[----:B------:R-:W-:Y:S05]  /*1280*/  BRA `(.L_x_20) ;  /* 0x0000000000047947 */ /* 0x000fea0003800000 */
.L_x_23:
[----:B------:R-:W-:-:S07]  /*1290*/  VIADD R26, R21, 0xffffffff ;  /* 0xffffffff151a7836 */ /* 0x000fce0000000000 */
.L_x_20:
[----:B------:R-:W-:Y:S05]  /*12a0*/  BSYNC.RECONVERGENT B1 ;  /* 0x0000000000017941 */ /* 0x000fea0003800200 */
.L_x_19:
[----:B------:R-:W-:-:S13]  /*12b0*/  ISETP.GE.AND P0, PT, R26, UR8, PT ;  /* 0x000000081a007c0c */ /* 0x000fda000bf06270 */
[----:B------:R-:W-:Y:S05]  /*12c0*/  @P0 BRA `(.L_x_25) ;  /* 0xfffffff800d00947 */ /* 0x000fea000383ffff */
[----:B------:R-:W-:Y:S05]  /*12d0*/  BRA `(.L_x_10) ;  /* 0x0000001000047947 */ /* 0x000fea0003800000 */
.L_x_18:
[----:B------:R-:W0:Y:S01]  /*12e0*/  LDCU UR4, c[0x0][0x3f0] ;  /* 0x00007e00ff0477ac */ /* 0x000e220008000800 */
[----:B------:R-:W-:Y:S01]  /*12f0*/  HFMA2 R13, -RZ, RZ, 0, 0 ;  /* 0x00000000ff0d7431 */ /* 0x000fe200000001ff */
[----:B------:R-:W-:Y:S01]  /*1300*/  BSSY.RECONVERGENT B2, `(.L_x_26) ;  /* 0x00000c8000027945 */ /* 0x000fe20003800200 */
[----:B------:R-:W-:Y:S02]  /*1310*/  IMAD.MOV.U32 R15, RZ, RZ, RZ ;  /* 0x000000ffff0f7224 */ /* 0x000fe400078e00ff */
[----:B0-----:R-:W-:-:S07]  /*1320*/  IMAD.U32 R25, RZ, RZ, UR4 ;  /* 0x00000004ff197e24 */ /* 0x001fce000f8e00ff */
.L_x_53:
[----:B0-2---:R-:W0:Y:S01]  /*1330*/  S2R R8, SR_CgaCtaId ;  /* 0x0000000000087919 */ /* 0x005e220000008800 */
[----:B------:R-:W-:Y:S01]  /*1340*/  MOV R7, 0x400 ;  /* 0x0000040000077802 */ /* 0x000fe20000000f00 */
[----:B------:R-:W-:Y:S01]  /*1350*/  BSSY.RECONVERGENT B1, `(.L_x_27) ;  /* 0x00000bf000017945 */ /* 0x000fe20003800200 */
[----:B------:R-:W-:-:S03]  /*1360*/  IMAD.MOV.U32 R20, RZ, RZ, R25 ;  /* 0x000000ffff147224 */ /* 0x000fc600078e0019 */
[----:B------:R-:W-:-:S05]  /*1370*/  VIADD R7, R7, 0x5028 ;  /* 0x0000502807077836 */ /* 0x000fca0000000000 */
[----:B0-----:R-:W-:-:S05]  /*1380*/  LEA R8, R8, R7, 0x18 ;  /* 0x0000000708087211 */ /* 0x001fca00078ec0ff */
[----:B------:R-:W-:-:S05]  /*1390*/  IMAD R8, R3, 0x4c, R8 ;  /* 0x0000004c03087824 */ /* 0x000fca00078e0208 */
[----:B------:R-:W-:-:S05]  /*13a0*/  LEA R8, R25, R8, 0x2 ;  /* 0x0000000819087211 */ /* 0x000fca00078e10ff */
[----:B------:R-:W0:Y:S02]  /*13b0*/  LDS R23, [R8] ;  /* 0x0000000008177984 */ /* 0x000e240000000800 */
[----:B0-----:R-:W-:-:S13]  /*13c0*/  ISETP.NE.AND P0, PT, R23, RZ, PT ;  /* 0x000000ff1700720c */ /* 0x001fda0003f05270 */
[----:B-1-3--:R-:W-:Y:S05]  /*13d0*/  @!P0 BRA `(.L_x_28) ;  /* 0x0000000800d48947 */ /* 0x00afea0003800000 */
[C---:B------:R-:W-:Y:S01]  /*13e0*/  IMAD R24, R25.reuse, 0x4, R14 ;  /* 0x0000000419187824 */ /* 0x040fe200078e020e */
[C---:B------:R-:W-:Y:S01]  /*13f0*/  LEA R21, R25.reuse, R10, 0x2 ;  /* 0x0000000a19157211 */ /* 0x040fe200078e10ff */
[C---:B------:R-:W-:Y:S01]  /*1400*/  IMAD R19, R25.reuse, 0x4, R12 ;  /* 0x0000000419137824 */ /* 0x040fe200078e020c */
[----:B------:R-:W-:Y:S01]  /*1410*/  ISETP.GE.U32.AND P0, PT, R25, R22, PT ;  /* 0x000000161900720c */ /* 0x000fe20003f06070 */
[----:B------:R-:W-:Y:S02]  /*1420*/  BSSY.RELIABLE B3, `(.L_x_29) ;  /* 0x0000018000037945 */ /* 0x000fe40003800100 */
[----:B------:R-:W0:Y:S04]  /*1430*/  LDS R24, [R24] ;  /* 0x0000000018187984 */ /* 0x000e280000000800 */
[----:B------:R1:W2:Y:S04]  /*1440*/  LDS R26, [R21] ;  /* 0x00000000151a7984 */ /* 0x0002a80000000800 */
[----:B------:R1:W3:Y:S02]  /*1450*/  LDS R28, [R19] ;  /* 0x00000000131c7984 */ /* 0x0002e40000000800 */
[----:B------:R-:W-:Y:S05]  /*1460*/  @!P0 BRA `(.L_x_30) ;  /* 0x0000000000448947 */ /* 0x000fea0003800000 */
[----:B------:R-:W-:Y:S01]  /*1470*/  ISETP.NE.AND P0, PT, R25, R2, PT ;  /* 0x000000021900720c */ /* 0x000fe20003f05270 */
[----:B------:R-:W-:-:S12]  /*1480*/  IMAD.MOV.U32 R7, RZ, RZ, R23 ;  /* 0x000000ffff077224 */ /* 0x000fd800078e0017 */
[----:B------:R-:W-:Y:S05]  /*1490*/  @P0 BRA `(.L_x_31) ;  /* 0x0000000000400947 */ /* 0x000fea0003800000 */
[----:B--2---:R-:W-:Y:S02]  /*14a0*/  LOP3.LUT P0, R7, R26, RZ, R4, 0xa0, !PT ;  /* 0x000000ff1a077212 */ /* 0x004fe4000780a004 */
[----:B------:R-:W-:-:S11]  /*14b0*/  MOV R25, R16 ;  /* 0x0000001000197202 */ /* 0x000fd60000000f00 */
[----:B------:R-:W-:Y:S05]  /*14c0*/  @!P0 BREAK.RELIABLE B3 ;  /* 0x0000000000038942 */ /* 0x000fea0003800100 */
[----:B------:R-:W-:Y:S05]  /*14d0*/  @!P0 BRA `(.L_x_32) ;  /* 0x0000000800988947 */ /* 0x000fea0003800000 */
[----:B------:R-:W-:Y:S01]  /*14e0*/  ISETP.NE.AND P0, PT, R7, R4, PT ;  /* 0x000000040700720c */ /* 0x000fe20003f05270 */
[----:B------:R-:W-:Y:S01]  /*14f0*/  BSSY.RECONVERGENT B4, `(.L_x_33) ;  /* 0x0000007000047945 */ /* 0x000fe20003800200 */
[----:B------:R-:W-:-:S11]  /*1500*/  IMAD.MOV.U32 R7, RZ, RZ, R23 ;  /* 0x000000ffff077224 */ /* 0x000fd600078e0017 */
[----:B------:R-:W-:Y:S05]  /*1510*/  @!P0 BRA `(.L_x_34) ;  /* 0x0000000000108947 */ /* 0x000fea0003800000 */
[----:B------:R-:W2:Y:S02]  /*1520*/  LDS R7, [R17] ;  /* 0x0000000011077984 */ /* 0x000ea40000000800 */
[----:B--2---:R-:W-:-:S05]  /*1530*/  LOP3.LUT R7, R7, R4, RZ, 0xc0, !PT ;  /* 0x0000000407077212 */ /* 0x004fca00078ec0ff */
[----:B------:R2:W-:Y:S04]  /*1540*/  STS [R17], R7 ;  /* 0x0000000711007388 */ /* 0x0005e80000000800 */
[----:B------:R2:W4:Y:S02]  /*1550*/  LDS R23, [R8] ;  /* 0x0000000008177984 */ /* 0x0005240000000800 */
.L_x_34:
[----:B------:R-:W-:Y:S05]  /*1560*/  BSYNC.RECONVERGENT B4 ;  /* 0x0000000000047941 */ /* 0x000fea0003800200 */
.L_x_33:
[----:B------:R-:W-:Y:S05]  /*1570*/  BRA `(.L_x_31) ;  /* 0x0000000000087947 */ /* 0x000fea0003800000 */
.L_x_30:
[----:B------:R-:W-:-:S05]  /*1580*/  LOP3.LUT R23, R23, R4, RZ, 0x30, !PT ;  /* 0x0000000417177212 */ /* 0x000fca00078e30ff */
[----:B------:R-:W-:-:S07]  /*1590*/  IMAD.MOV.U32 R7, RZ, RZ, R23 ;  /* 0x000000ffff077224 */ /* 0x000fce00078e0017 */
.L_x_31:
[----:B------:R-:W-:Y:S05]  /*15a0*/  BSYNC.RELIABLE B3 ;  /* 0x0000000000037941 */ /* 0x000fea0003800100 */
.L_x_29:
[----:B------:R-:W-:-:S04]  /*15b0*/  IADD3 R25, PT, PT, -R7, RZ, RZ ;  /* 0x000000ff07197210 */ /* 0x000fc80007ffe1ff */
[----:B--2---:R-:W-:Y:S01]  /*15c0*/  LOP3.LUT R7, R7, R25, RZ, 0xc0, !PT ;  /* 0x0000001907077212 */ /* 0x004fe200078ec0ff */
[----:B------:R-:W-:-:S03]  /*15d0*/  IMAD R25, R20, 0x4, R1 ;  /* 0x0000000414197824 */ /* 0x000fc600078e0201 */
[----:B----4-:R-:W-:Y:S02]  /*15e0*/  LOP3.LUT R27, R23, R7, RZ, 0x3c, !PT ;  /* 0x00000007171b7212 */ /* 0x010fe400078e3cff */
[----:B------:R2:W-:Y:S01]  /*15f0*/  STL [R25], R7 ;  /* 0x0000000719007387 */ /* 0x0005e20000100800 */
[----:B------:R-:W-:-:S03]  /*1600*/  LOP3.LUT P0, RZ, R7, R9, RZ, 0x30, !PT ;  /* 0x0000000907ff7212 */ /* 0x000fc600078030ff */
[----:B------:R2:W-:Y:S10]  /*1610*/  STS [R8], R27 ;  /* 0x0000001b08007388 */ /* 0x0005f40000000800 */
[----:B--2---:R-:W-:Y:S05]  /*1620*/  @!P0 BRA `(.L_x_35) ;  /* 0x0000000800388947 */ /* 0x004fea0003800000 */
[----:B------:R-:W-:-:S13]  /*1630*/  ISETP.NE.AND P0, PT, R20, R11, PT ;  /* 0x0000000b1400720c */ /* 0x000fda0003f05270 */
[----:B------:R-:W-:Y:S05]  /*1640*/  @!P0 BRA `(.L_x_36) ;  /* 0x0000000000388947 */ /* 0x000fea0003800000 */
[C---:B---3--:R-:W-:Y:S01]  /*1650*/  LOP3.LUT R28, R7.reuse, R28, RZ, 0xfc, !PT ;  /* 0x0000001c071c7212 */ /* 0x048fe200078efcff */
[----:B------:R-:W-:Y:S01]  /*1660*/  VIADD R25, R20, 0x1 ;  /* 0x0000000114197836 */ /* 0x000fe20000000000 */
[C---:B0-----:R-:W-:Y:S02]  /*1670*/  LOP3.LUT R24, R7.reuse, R24, RZ, 0xfc, !PT ;  /* 0x0000001807187212 */ /* 0x041fe400078efcff */
[----:B------:R-:W-:Y:S01]  /*1680*/  LOP3.LUT R23, R7, R26, RZ, 0xfc, !PT ;  /* 0x0000001a07177212 */ /* 0x000fe200078efcff */
[----:B------:R-:W-:Y:S01]  /*1690*/  IMAD.SHL.U32 R28, R28, 0x2, RZ ;  /* 0x000000021c1c7824 */ /* 0x000fe200078e00ff */
[----:B------:R-:W-:Y:S02]  /*16a0*/  SHF.R.U32.HI R24, RZ, 0x1, R24 ;  /* 0x00000001ff187819 */ /* 0x000fe40000011618 */
[----:B------:R-:W-:Y:S01]  /*16b0*/  LEA R27, R20, R14, 0x2 ;  /* 0x0000000e141b7211 */ /* 0x000fe200078e10ff */
[----:B------:R2:W-:Y:S01]  /*16c0*/  STS [R21+0x4], R23 ;  /* 0x0000041715007388 */ /* 0x0005e20000000800 */
[----:B------:R-:W-:-:S03]  /*16d0*/  LOP3.LUT R7, R28, R7, R26, 0xfe, !PT ;  /* 0x000000071c077212 */ /* 0x000fc600078efe1a */
[----:B------:R2:W-:Y:S01]  /*16e0*/  STS [R19+0x4], R28 ;  /* 0x0000041c13007388 */ /* 0x0005e20000000800 */
[----:B------:R-:W-:-:S03]  /*16f0*/  LOP3.LUT R7, R9, R7, R24, 0x1, !PT ;  /* 0x0000000709077212 */ /* 0x000fc600078e0118 */
[----:B------:R2:W-:Y:S04]  /*1700*/  STS [R27+0x4], R24 ;  /* 0x000004181b007388 */ /* 0x0005e80000000800 */
[----:B------:R2:W-:Y:S01]  /*1710*/  STS [R8+0x4], R7 ;  /* 0x0000040708007388 */ /* 0x0005e20000000800 */
[----:B------:R-:W-:Y:S05]  /*1720*/  BRA `(.L_x_32) ;  /* 0x0000000800047947 */ /* 0x000fea0003800000 */
.L_x_36:
[----:B------:R-:W-:Y:S01]  /*1730*/  LOP3.LUT P0, RZ, R23, R5, RZ, 0xc0, !PT ;  /* 0x0000000517ff7212 */ /* 0x000fe2000780c0ff */
[----:B------:R-:W-:-:S12]  /*1740*/  IMAD.MOV.U32 R25, RZ, RZ, R11 ;  /* 0x000000ffff197224 */ /* 0x000fd800078e000b */
[----:B------:R-:W-:Y:S05]  /*1750*/  @P0 BRA `(.L_x_32) ;  /* 0x0000000400f80947 */ /* 0x000fea0003800000 */
[----:B------:R-:W-:-:S06]  /*1760*/  LEA R8, R2, R1, 0x2 ;  /* 0x0000000102087211 */ /* 0x000fcc00078e10ff */
[----:B------:R-:W2:Y:S01]  /*1770*/  LDL R8, [R8] ;  /* 0x0000000008087983 */ /* 0x000ea20000100800 */
[----:B------:R-:W-:Y:S01]  /*1780*/  BSSY.RECONVERGENT B3, `(.L_x_37) ;  /* 0x0000074000037945 */ /* 0x000fe20003800200 */
[----:B--2---:R-:W-:-:S13]  /*1790*/  ISETP.NE.AND P0, PT, R8, 0x1, PT ;  /* 0x000000010800780c */ /* 0x004fda0003f05270 */
[----:B------:R-:W-:Y:S05]  /*17a0*/  @P0 BRA `(.L_x_38) ;  /* 0x0000000000900947 */ /* 0x000fea0003800000 */
[----:B------:R-:W2:Y:S02]  /*17b0*/  LDC R8, c[0x0][0x380] ;  /* 0x0000e000ff087b82 */ /* 0x000ea40000000800 */
[----:B--2---:R-:W-:-:S06]  /*17c0*/  IMAD R8, R8, 0x4, R1 ;  /* 0x0000000408087824 */ /* 0x004fcc00078e0201 */
[----:B------:R-:W5:Y:S01]  /*17d0*/  LDL R8, [R8+-0x4] ;  /* 0xfffffc0008087983 */ /* 0x000f620000100800 */
[----:B-1----:R-:W-:Y:S02]  /*17e0*/  HFMA2 R19, -RZ, RZ, 0, 1.1920928955078125e-07 ;  /* 0x00000002ff137431 */ /* 0x002fe400000001ff */
[----:B------:R-:W-:-:S07]  /*17f0*/  IMAD.MOV.U32 R20, RZ, RZ, 0x1 ;  /* 0x00000001ff147424 */ /* 0x000fce00078e00ff */
.L_x_43:
[----:B------:R-:W-:-:S06]  /*1800*/  IMAD R21, R20, 0x4, R1 ;  /* 0x0000000414157824 */ /* 0x000fcc00078e0201 */
[----:B-----5:R-:W5:Y:S01]  /*1810*/  LDL R21, [R21] ;  /* 0x0000000015157983 */ /* 0x020f620000100800 */
[----:B------:R-:W-:Y:S01]  /*1820*/  ISETP.NE.AND P0, PT, R8, R19, PT ;  /* 0x000000130800720c */ /* 0x000fe20003f05270 */
[----:B------:R-:W-:Y:S01]  /*1830*/  BSSY.RECONVERGENT B4, `(.L_x_39) ;  /* 0x000000d000047945 */ /* 0x000fe20003800200 */
[----:B0-----:R-:W-:-:S11]  /*1840*/  IMAD.MOV.U32 R24, RZ, RZ, 0x1 ;  /* 0x00000001ff187424 */ /* 0x001fd600078e00ff */
[----:B------:R-:W-:Y:S05]  /*1850*/  @!P0 BRA `(.L_x_40) ;  /* 0x0000000000288947 */ /* 0x000fea0003800000 */
[----:B------:R-:W-:Y:S01]  /*1860*/  MOV R24, 0x1 ;  /* 0x0000000100187802 */ /* 0x000fe20000000f00 */
[----:B------:R-:W-:-:S07]  /*1870*/  IMAD.MOV.U32 R26, RZ, RZ, R11 ;  /* 0x000000ffff1a7224 */ /* 0x000fce00078e000b */
.L_x_41:
[----:B-----5:R-:W-:-:S13]  /*1880*/  ISETP.GE.U32.AND P0, PT, R21, R24, PT ;  /* 0x000000181500720c */ /* 0x020fda0003f06070 */
[----:B------:R-:W-:Y:S05]  /*1890*/  @!P0 BRA `(.L_x_40) ;  /* 0x0000000000188947 */ /* 0x000fea0003800000 */
[----:B------:R-:W-:-:S05]  /*18a0*/  IMAD R23, R26, 0x4, R1 ;  /* 0x000000041a177824 */ /* 0x000fca00078e0201 */
[----:B---3--:R-:W2:Y:S01]  /*18b0*/  LDL R28, [R23+-0x4] ;  /* 0xfffffc00171c7983 */ /* 0x008ea20000100800 */
[----:B------:R-:W-:Y:S01]  /*18c0*/  IADD3 R26, PT, PT, R26, -0x1, RZ ;  /* 0xffffffff1a1a7810 */ /* 0x000fe20007ffe0ff */
[----:B------:R-:W-:Y:S01]  /*18d0*/  IMAD.SHL.U32 R24, R24, 0x2, RZ ;  /* 0x0000000218187824 */ /* 0x000fe200078e00ff */
[----:B--2---:R-:W-:-:S13]  /*18e0*/  ISETP.NE.AND P0, PT, R28, R19, PT ;  /* 0x000000131c00720c */ /* 0x004fda0003f05270 */
[----:B------:R-:W-:Y:S05]  /*18f0*/  @P0 BRA `(.L_x_41) ;  /* 0xfffffffc00e00947 */ /* 0x000fea000383ffff */
.L_x_40:
[----:B------:R-:W-:Y:S05]  /*1900*/  BSYNC.RECONVERGENT B4 ;  /* 0x0000000000047941 */ /* 0x000fea0003800200 */
.L_x_39:
[----:B-----5:R-:W-:Y:S01]  /*1910*/  ISETP.GT.U32.AND P0, PT, R21, R24, PT ;  /* 0x000000181500720c */ /* 0x020fe20003f04070 */
[----:B------:R-:W-:Y:S02]  /*1920*/  HFMA2 R26, -RZ, RZ, 0, 0 ;  /* 0x00000000ff1a7431 */ /* 0x000fe400000001ff */
[----:B---3--:R-:W-:-:S10]  /*1930*/  IMAD.MOV.U32 R28, RZ, RZ, RZ ;  /* 0x000000ffff1c7224 */ /* 0x008fd400078e00ff */
[----:B------:R-:W-:Y:S05]  /*1940*/  @P0 BRA `(.L_x_42) ;  /* 0x00000004005c0947 */ /* 0x000fea0003800000 */
[----:B------:R-:W-:-:S13]  /*1950*/  ISETP.GE.U32.AND P0, PT, R21, R24, PT ;  /* 0x000000181500720c */ /* 0x000fda0003f06070 */
[----:B------:R-:W-:Y:S05]  /*1960*/  @!P0 BRA `(.L_x_38) ;  /* 0x0000000000208947 */ /* 0x000fea0003800000 */
[----:B------:R-:W0:Y:S01]  /*1970*/  LDCU UR4, c[0x0][0x380] ;  /* 0x00007000ff0477ac */ /* 0x000e220008000800 */
[----:B------:R-:W-:Y:S01]  /*1980*/  VIADD R20, R20, 0x1 ;  /* 0x0000000114147836 */ /* 0x000fe20000000000 */
[----:B------:R-:W-:Y:S01]  /*1990*/  MOV R28, 0x1 ;  /* 0x00000001001c7802 */ /* 0x000fe20000000f00 */
[----:B------:R-:W-:-:S03]  /*19a0*/  IMAD.MOV.U32 R26, RZ, RZ, 0x2 ;  /* 0x00000002ff1a7424 */ /* 0x000fc600078e00ff */
[----:B0-----:R-:W-:-:S13]  /*19b0*/  ISETP.NE.AND P0, PT, R20, UR4, PT ;  /* 0x0000000414007c0c */ /* 0x001fda000bf05270 */
[----:B------:R-:W-:Y:S05]  /*19c0*/  @!P0 BRA `(.L_x_42) ;  /* 0x00000004003c8947 */ /* 0x000fea0003800000 */
[----:B------:R-:W-:Y:S01]  /*19d0*/  IMAD.SHL.U32 R19, R19, 0x2, RZ ;  /* 0x0000000213137824 */ /* 0x000fe200078e00ff */
[----:B------:R-:W-:Y:S06]  /*19e0*/  BRA `(.L_x_43) ;  /* 0xfffffffc00847947 */ /* 0x000fec000383ffff */
.L_x_38:
[----:B------:R-:W-:-:S13]  /*19f0*/  ISETP.NE.AND P0, PT, R7, R6, PT ;  /* 0x000000060700720c */ /* 0x000fda0003f05270 */
[----:B------:R-:W-:Y:S05]  /*1a00*/  @P0 BRA `(.L_x_44) ;  /* 0x00000000008c0947 */ /* 0x000fea0003800000 */
[----:B------:R-:W-:Y:S01]  /*1a10*/  IMAD.MOV.U32 R8, RZ, RZ, 0x1 ;  /* 0x00000001ff087424 */ /* 0x000fe200078e00ff */
[----:B------:R-:W-:-:S07]  /*1a20*/  MOV R20, R18 ;  /* 0x0000001200147202 */ /* 0x000fce0000000f00 */
.L_x_48:
[--C-:B-1----:R-:W-:Y:S01]  /*1a30*/  IMAD R19, R20, 0x4, R1.reuse ;  /* 0x0000000414137824 */ /* 0x102fe200078e0201 */
[----:B------:R-:W1:Y:S04]  /*1a40*/  LDCU UR4, c[0x0][0x3e0] ;  /* 0x00007c00ff0477ac */ /* 0x000e680008000800 */
[----:B0-----:R-:W1:Y:S01]  /*1a50*/  LDL R24, [R19] ;  /* 0x0000000013187983 */ /* 0x001e620000100800 */
[----:B------:R-:W-:-:S05]  /*1a60*/  IMAD R7, R8, 0x4, R1 ;  /* 0x0000000408077824 */ /* 0x000fca00078e0201 */
[----:B------:R0:W5:Y:S01]  /*1a70*/  LDL R23, [R7] ;  /* 0x0000000007177983 */ /* 0x0001620000100800 */
[----:B------:R-:W-:Y:S01]  /*1a80*/  BSSY.RECONVERGENT B4, `(.L_x_45) ;  /* 0x000000d000047945 */ /* 0x000fe20003800200 */
[----:B------:R-:W-:Y:S01]  /*1a90*/  HFMA2 R21, -RZ, RZ, 0, 5.9604644775390625e-08 ;  /* 0x00000001ff157431 */ /* 0x000fe200000001ff */
[----:B-1----:R-:W-:-:S13]  /*1aa0*/  ISETP.NE.AND P0, PT, R24, UR4, PT ;  /* 0x0000000418007c0c */ /* 0x002fda000bf05270 */
[----:B0-----:R-:W-:Y:S05]  /*1ab0*/  @!P0 BRA `(.L_x_46) ;  /* 0x0000000000248947 */ /* 0x001fea0003800000 */
[----:B------:R-:W0:Y:S01]  /*1ac0*/  LDCU UR4, c[0x0][0x3e0] ;  /* 0x00007c00ff0477ac */ /* 0x000e220008000800 */
[----:B------:R-:W-:Y:S02]  /*1ad0*/  IMAD.MOV.U32 R21, RZ, RZ, 0x1 ;  /* 0x00000001ff157424 */ /* 0x000fe400078e00ff */
[----:B0-----:R-:W-:-:S07]  /*1ae0*/  IMAD.U32 R7, RZ, RZ, UR4 ;  /* 0x00000004ff077e24 */ /* 0x001fce000f8e00ff */
.L_x_47:
[----:B-----5:R-:W-:-:S13]  /*1af0*/  ISETP.GE.U32.AND P0, PT, R23, R21, PT ;  /* 0x000000151700720c */ /* 0x020fda0003f06070 */
[----:B------:R-:W-:Y:S05]  /*1b00*/  @!P0 BRA `(.L_x_46) ;  /* 0x0000000000108947 */ /* 0x000fea0003800000 */
[----:B------:R-:W-:Y:S02]  /*1b10*/  SHF.R.S32.HI R7, RZ, 0x1, R7 ;  /* 0x00000001ff077819 */ /* 0x000fe40000011407 */
[----:B------:R-:W-:Y:S02]  /*1b20*/  SHF.L.U32 R21, R21, 0x1, RZ ;  /* 0x0000000115157819 */ /* 0x000fe400000006ff */
[----:B------:R-:W-:-:S13]  /*1b30*/  ISETP.NE.AND P0, PT, R24, R7, PT ;  /* 0x000000071800720c */ /* 0x000fda0003f05270 */
[----:B------:R-:W-:Y:S05]  /*1b40*/  @P0 BRA `(.L_x_47) ;  /* 0xfffffffc00e80947 */ /* 0x000fea000383ffff */
.L_x_46:
[----:B------:R-:W-:Y:S05]  /*1b50*/  BSYNC.RECONVERGENT B4 ;  /* 0x0000000000047941 */ /* 0x000fea0003800200 */
.L_x_45:
[----:B-----5:R-:W-:Y:S01]  /*1b60*/  ISETP.GT.U32.AND P0, PT, R23, R21, PT ;  /* 0x000000151700720c */ /* 0x020fe20003f04070 */
[----:B---3--:R-:W-:Y:S02]  /*1b70*/  IMAD.MOV.U32 R28, RZ, RZ, RZ ;  /* 0x000000ffff1c7224 */ /* 0x008fe400078e00ff */
[----:B------:R-:W-:-:S10]  /*1b80*/  IMAD.MOV.U32 R26, RZ, RZ, RZ ;  /* 0x000000ffff1a7224 */ /* 0x000fd400078e00ff */
[----:B------:R-:W-:Y:S05]  /*1b90*/  @P0 BRA `(.L_x_42) ;  /* 0x0000000000c80947 */ /* 0x000fea0003800000 */
[----:B------:R-:W-:-:S13]  /*1ba0*/  ISETP.GE.U32.AND P0, PT, R23, R21, PT ;  /* 0x000000151700720c */ /* 0x000fda0003f06070 */
[----:B------:R-:W-:Y:S05]  /*1bb0*/  @!P0 BRA `(.L_x_44) ;  /* 0x0000000000208947 */ /* 0x000fea0003800000 */
[----:B------:R-:W0:Y:S01]  /*1bc0*/  LDCU UR4, c[0x0][0x380] ;  /* 0x00007000ff0477ac */ /* 0x000e220008000800 */
[----:B------:R-:W-:Y:S01]  /*1bd0*/  IADD3 R8, PT, PT, R8, 0x1, RZ ;  /* 0x0000000108087810 */ /* 0x000fe20007ffe0ff */
[----:B------:R-:W-:Y:S02]  /*1be0*/  IMAD.MOV.U32 R26, RZ, RZ, 0x4 ;  /* 0x00000004ff1a7424 */ /* 0x000fe400078e00ff */
[----:B------:R-:W-:Y:S01]  /*1bf0*/  IMAD.MOV.U32 R28, RZ, RZ, 0x1 ;  /* 0x00000001ff1c7424 */ /* 0x000fe200078e00ff */
[----:B0-----:R-:W-:-:S13]  /*1c00*/  ISETP.NE.AND P0, PT, R8, UR4, PT ;  /* 0x0000000408007c0c */ /* 0x001fda000bf05270 */
[----:B------:R-:W-:Y:S05]  /*1c10*/  @!P0 BRA `(.L_x_42) ;  /* 0x0000000000a88947 */ /* 0x000fea0003800000 */
[----:B------:R-:W-:Y:S01]  /*1c20*/  IADD3 R20, PT, PT, R20, -0x1, RZ ;  /* 0xffffffff14147810 */ /* 0x000fe20007ffe0ff */
[----:B------:R-:W-:Y:S06]  /*1c30*/  BRA `(.L_x_48) ;  /* 0xfffffffc007c7947 */ /* 0x000fec000383ffff */
.L_x_44:
[----:B------:R-:W-:Y:S01]  /*1c40*/  IMAD R7, R22, 0x4, R1 ;  /* 0x0000000416077824 */ /* 0x000fe200078e0201 */
[----:B------:R-:W2:Y:S05]  /*1c50*/  LDCU UR4, c[0x0][0x3e0] ;  /* 0x00007c00ff0477ac */ /* 0x000eaa0008000800 */
[----:B------:R-:W2:Y:S01]  /*1c60*/  LDL R7, [R7] ;  /* 0x0000000007077983 */ /* 0x000ea20000100800 */
[----:B---3--:R-:W-:Y:S01]  /*1c70*/  IMAD.MOV.U32 R28, RZ, RZ, 0x1 ;  /* 0x00000001ff1c7424 */ /* 0x008fe200078e00ff */
[----:B------:R-:W-:Y:S02]  /*1c80*/  MOV R26, 0x8 ;  /* 0x00000008001a7802 */ /* 0x000fe40000000f00 */
[----:B--2---:R-:W-:-:S13]  /*1c90*/  ISETP.NE.AND P0, PT, R7, UR4, PT ;  /* 0x0000000407007c0c */ /* 0x004fda000bf05270 */
[----:B------:R-:W-:Y:S05]  /*1ca0*/  @P0 BRA `(.L_x_42) ;  /* 0x0000000000840947 */ /* 0x000fea0003800000 */
[----:B------:R2:W5:Y:S01]  /*1cb0*/  LDL R20, [R1] ;  /* 0x0000000001147983 */ /* 0x0005620000100800 */
[----:B------:R-:W3:Y:S01]  /*1cc0*/  LDCU UR4, c[0x0][0x3e0] ;  /* 0x00007c00ff0477ac */ /* 0x000ee20008000800 */
[----:B------:R-:W-:Y:S02]  /*1cd0*/  IMAD.MOV.U32 R8, RZ, RZ, 0x1 ;  /* 0x00000001ff087424 */ /* 0x000fe400078e00ff */
[----:B--23--:R-:W-:-:S07]  /*1ce0*/  IMAD.U32 R7, RZ, RZ, UR4 ;  /* 0x00000004ff077e24 */ /* 0x00cfce000f8e00ff */
.L_x_52:
[----:B-1----:R-:W-:-:S05]  /*1cf0*/  LEA R19, R8, R1, 0x2 ;  /* 0x0000000108137211 */ /* 0x002fca00078e10ff */
[----:B-----5:R1:W5:Y:S01]  /*1d00*/  LDL R23, [R19] ;  /* 0x0000000013177983 */ /* 0x0203620000100800 */
[----:B------:R-:W-:Y:S01]  /*1d10*/  SHF.R.S32.HI R7, RZ, 0x1, R7 ;  /* 0x00000001ff077819 */ /* 0x000fe20000011407 */
[----:B------:R-:W-:Y:S01]  /*1d20*/  BSSY.RECONVERGENT B4, `(.L_x_49) ;  /* 0x000000e000047945 */ /* 0x000fe20003800200 */
[----:B------:R-:W-:Y:S02]  /*1d30*/  IMAD.MOV.U32 R21, RZ, RZ, 0x1 ;  /* 0x00000001ff157424 */ /* 0x000fe400078e00ff */
[----:B------:R-:W-:-:S13]  /*1d40*/  ISETP.NE.AND P0, PT, R20, R7, PT ;  /* 0x000000071400720c */ /* 0x000fda0003f05270 */
[----:B-1----:R-:W-:Y:S05]  /*1d50*/  @!P0 BRA `(.L_x_50) ;  /* 0x0000000000288947 */ /* 0x002fea0003800000 */
[----:B------:R-:W-:Y:S02]  /*1d60*/  HFMA2 R21, -RZ, RZ, 0, 5.9604644775390625e-08 ;  /* 0x00000001ff157431 */ /* 0x000fe400000001ff */
[----:B0-----:R-:W-:-:S07]  /*1d70*/  IMAD.MOV.U32 R24, RZ, RZ, RZ ;  /* 0x000000ffff187224 */ /* 0x001fce00078e00ff */
.L_x_51:
[----:B-----5:R-:W-:-:S13]  /*1d80*/  ISETP.GE.U32.AND P0, PT, R23, R21, PT ;  /* 0x000000151700720c */ /* 0x020fda0003f06070 */
[----:B------:R-:W-:Y:S05]  /*1d90*/  @!P0 BRA `(.L_x_50) ;  /* 0x0000000000188947 */ /* 0x000fea0003800000 */
[----:B------:R-:W-:-:S05]  /*1da0*/  IMAD R19, R24, 0x4, R1 ;  /* 0x0000000418137824 */ /* 0x000fca00078e0201 */
[----:B------:R-:W2:Y:S01]  /*1db0*/  LDL R26, [R19+0x4] ;  /* 0x00000400131a7983 */ /* 0x000ea20000100800 */
[----:B------:R-:W-:Y:S01]  /*1dc0*/  VIADD R24, R24, 0x1 ;  /* 0x0000000118187836 */ /* 0x000fe20000000000 */
[----:B------:R-:W-:Y:S02]  /*1dd0*/  SHF.L.U32 R21, R21, 0x1, RZ ;  /* 0x0000000115157819 */ /* 0x000fe400000006ff */
[----:B--2---:R-:W-:-:S13]  /*1de0*/  ISETP.NE.AND P0, PT, R26, R7, PT ;  /* 0x000000071a00720c */ /* 0x004fda0003f05270 */
[----:B------:R-:W-:Y:S05]  /*1df0*/  @P0 BRA `(.L_x_51) ;  /* 0xfffffffc00e00947 */ /* 0x000fea000383ffff */
.L_x_50:
[----:B------:R-:W-:Y:S05]  /*1e00*/  BSYNC.RECONVERGENT B4 ;  /* 0x0000000000047941 */ /* 0x000fea0003800200 */
.L_x_49:
[----:B-----5:R-:W-:Y:S01]  /*1e10*/  ISETP.GT.U32.AND P0, PT, R23, R21, PT ;  /* 0x000000151700720c */ /* 0x020fe20003f04070 */
[----:B------:R-:W-:Y:S02]  /*1e20*/  IMAD.MOV.U32 R28, RZ, RZ, RZ ;  /* 0x000000ffff1c7224 */ /* 0x000fe400078e00ff */
[----:B------:R-:W-:-:S10]  /*1e30*/  IMAD.MOV.U32 R26, RZ, RZ, RZ ;  /* 0x000000ffff1a7224 */ /* 0x000fd400078e00ff */
[----:B------:R-:W-:Y:S05]  /*1e40*/  @P0 BRA `(.L_x_42) ;  /* 0x00000000001c0947 */ /* 0x000fea0003800000 */
[----:B------:R-:W1:Y:S01]  /*1e50*/  LDCU UR4, c[0x0][0x380] ;  /* 0x00007000ff0477ac */ /* 0x000e620008000800 */
[----:B------:R-:W-:Y:S01]  /*1e60*/  IADD3 R8, PT, PT, R8, 0x1, RZ ;  /* 0x0000000108087810 */ /* 0x000fe20007ffe0ff */
[----:B------:R-:W-:Y:S01]  /*1e70*/  IMAD.MOV.U32 R28, RZ, RZ, 0x1 ;  /* 0x00000001ff1c7424 */ /* 0x000fe200078e00ff */
[----:B------:R-:W-:Y:S01]  /*1e80*/  ISETP.GE.U32.AND P1, PT, R23, R21, PT ;  /* 0x000000151700720c */ /* 0x000fe20003f26070 */
[----:B------:R-:W-:Y:S01]  /*1e90*/  IMAD.MOV.U32 R26, RZ, RZ, 0x8 ;  /* 0x00000008ff1a7424 */ /* 0x000fe200078e00ff */
[----:B-1----:R-:W-:-:S13]  /*1ea0*/  ISETP.GE.AND P0, PT, R8, UR4, PT ;  /* 0x0000000408007c0c */ /* 0x002fda000bf06270 */
[----:B------:R-:W-:Y:S05]  /*1eb0*/  @!P0 BRA P1, `(.L_x_52) ;  /* 0xfffffffc008c8947 */ /* 0x000fea000083ffff */
.L_x_42:
[----:B------:R-:W-:Y:S05]  /*1ec0*/  BSYNC.RECONVERGENT B3 ;  /* 0x0000000000037941 */ /* 0x000fea0003800200 */
.L_x_37:
[----:B------:R-:W-:Y:S01]  /*1ed0*/  IADD3 R13, PT, PT, R13, R26, RZ ;  /* 0x0000001a0d0d7210 */ /* 0x000fe20007ffe0ff */
[----:B------:R-:W-:Y:S02]  /*1ee0*/  IMAD.IADD R15, R15, 0x1, R28 ;  /* 0x000000010f0f7824 */ /* 0x000fe400078e021c */
[----:B------:R-:W-:Y:S01]  /*1ef0*/  IMAD.MOV.U32 R25, RZ, RZ, R18 ;  /* 0x000000ffff197224 */ /* 0x000fe200078e0012 */
[----:B------:R-:W-:Y:S06]  /*1f00*/  BRA `(.L_x_32) ;  /* 0x00000000000c7947 */ /* 0x000fec0003800000 */
.L_x_35:
[----:B------:R-:W-:Y:S01]  /*1f10*/  IADD3 R25, PT, PT, R20, -0x1, RZ ;  /* 0xffffffff14197810 */ /* 0x000fe20007ffe0ff */
[----:B------:R-:W-:Y:S06]  /*1f20*/  BRA `(.L_x_32) ;  /* 0x0000000000047947 */ /* 0x000fec0003800000 */
.L_x_28:
[----:B------:R-:W-:-:S07]  /*1f30*/  VIADD R25, R25, 0xffffffff ;  /* 0xffffffff19197836 */ /* 0x000fce0000000000 */
.L_x_32:
[----:B------:R-:W-:Y:S05]  /*1f40*/  BSYNC.RECONVERGENT B1 ;  /* 0x0000000000017941 */ /* 0x000fea0003800200 */
.L_x_27:
[----:B------:R-:W4:Y:S02]  /*1f50*/  LDCU UR4, c[0x0][0x3f0] ;  /* 0x00007e00ff0477ac */ /* 0x000f240008000800 */
[----:B----4-:R-:W-:-:S13]  /*1f60*/  ISETP.GE.AND P0, PT, R25, UR4, PT ;  /* 0x0000000419007c0c */ /* 0x010fda000bf06270 */
[----:B------:R-:W-:Y:S05]  /*1f70*/  @P0 BRA `(.L_x_53) ;  /* 0xfffffff000ec0947 */ /* 0x000fea000383ffff */
[----:B------:R-:W-:Y:S05]  /*1f80*/  BSYNC.RECONVERGENT B2 ;  /* 0x0000000000027941 */ /* 0x000fea0003800200 */
.L_x_26:
[----:B------:R-:W-:Y:S05]  /*1f90*/  BRA `(.L_x_10) ;  /* 0x0000000000d47947 */ /* 0x000fea0003800000 */
.L_x_17:
[----:B------:R-:W1:Y:S01]  /*1fa0*/  LDCU UR4, c[0x0][0x3f0] ;  /* 0x00007e00ff0477ac */ /* 0x000e620008000800 */
[----:B0-----:R-:W-:Y:S02]  /*1fb0*/  HFMA2 R15, -RZ, RZ, 0, 0 ;  /* 0x00000000ff0f7431 */ /* 0x001fe400000001ff */
[----:B------:R-:W-:Y:S02]  /*1fc0*/  VIADD R8, R8, 0xfffffffe ;  /* 0xfffffffe08087836 */ /* 0x000fe40000000000 */
[----:B------:R-:W-:Y:S02]  /*1fd0*/  IMAD.MOV.U32 R13, RZ, RZ, RZ ;  /* 0x000000ffff0d7224 */ /* 0x000fe400078e00ff */
[----:B-1---5:R-:W-:-:S07]  /*1fe0*/  IMAD.U32 R4, RZ, RZ, UR4 ;  /* 0x00000004ff047e24 */ /* 0x022fce000f8e00ff */
.L_x_57:
[----:B0-----:R-:W0:Y:S01]  /*1ff0*/  S2R R5, SR_CgaCtaId ;  /* 0x0000000000057919 */ /* 0x001e220000008800 */
[----:B------:R-:W-:Y:S01]  /*2000*/  MOV R2, 0x400 ;  /* 0x0000040000027802 */ /* 0x000fe20000000f00 */
[----:B------:R-:W-:Y:S03]  /*2010*/  BSSY.RECONVERGENT B1, `(.L_x_54) ;  /* 0x000002b000017945 */ /* 0x000fe60003800200 */
[----:B------:R-:W-:-:S04]  /*2020*/  IADD3 R2, PT, PT, R2, 0x5028, RZ ;  /* 0x0000502802027810 */ /* 0x000fc80007ffe0ff */
[----:B0-----:R-:W-:-:S05]  /*2030*/  LEA R2, R5, R2, 0x18 ;  /* 0x0000000205027211 */ /* 0x001fca00078ec0ff */
[----:B------:R-:W-:-:S04]  /*2040*/  IMAD R5, R3, 0x4c, R2 ;  /* 0x0000004c03057824 */ /* 0x000fc800078e0202 */
[----:B------:R-:W-:Y:S02]  /*2050*/  IMAD R2, R4, 0x4, R5 ;  /* 0x0000000404027824 */ /* 0x000fe400078e0205 */
[----:B------:R-:W-:-:S03]  /*2060*/  IMAD.MOV.U32 R5, RZ, RZ, R4 ;  /* 0x000000ffff057224 */ /* 0x000fc600078e0004 */
[----:B------:R-:W0:Y:S02]  /*2070*/  LDS R6, [R2] ;  /* 0x0000000002067984 */ /* 0x000e240000000800 */
[----:B0-----:R-:W-:-:S13]  /*2080*/  ISETP.NE.AND P0, PT, R6, RZ, PT ;  /* 0x000000ff0600720c */ /* 0x001fda0003f05270 */
[----:B------:R-:W-:Y:S01]  /*2090*/  @!P0 IADD3 R4, PT, PT, R4, -0x1, RZ ;  /* 0xffffffff04048810 */ /* 0x000fe20007ffe0ff */
[----:B------:R-:W-:Y:S06]  /*20a0*/  @!P0 BRA `(.L_x_55) ;  /* 0x0000000000848947 */ /* 0x000fec0003800000 */
[----:B------:R-:W-:-:S13]  /*20b0*/  ISETP.GE.U32.AND P0, PT, R5, R22, PT ;  /* 0x000000160500720c */ /* 0x000fda0003f06070 */
[----:B------:R-:W-:-:S05]  /*20c0*/  @!P0 LOP3.LUT R6, R6, 0xfffffffd, RZ, 0xc0, !PT ;  /* 0xfffffffd06068812 */ /* 0x000fca00078ec0ff */
[----:B------:R-:W-:-:S05]  /*20d0*/  IMAD.MOV R7, RZ, RZ, -R6 ;  /* 0x000000ffff077224 */ /* 0x000fca00078e0a06 */
[----:B------:R-:W-:-:S04]  /*20e0*/  LOP3.LUT R19, R6, R7, RZ, 0xc0, !PT ;  /* 0x0000000706137212 */ /* 0x000fc800078ec0ff */
[----:B------:R-:W-:Y:S02]  /*20f0*/  LOP3.LUT R7, R6, R19, RZ, 0x3c, !PT ;  /* 0x0000001306077212 */ /* 0x000fe400078e3cff */
[----:B------:R-:W-:-:S03]  /*2100*/  LOP3.LUT P0, RZ, R19, R9, RZ, 0x30, !PT ;  /* 0x0000000913ff7212 */ /* 0x000fc600078030ff */
[----:B------:R0:W-:Y:S10]  /*2110*/  STS [R2], R7 ;  /* 0x0000000702007388 */ /* 0x0001f40000000800 */
[----:B0-----:R-:W-:Y:S05]  /*2120*/  @!P0 BRA `(.L_x_56) ;  /* 0x0000000000608947 */ /* 0x001fea0003800000 */
[----:B------:R-:W-:-:S13]  /*2130*/  ISETP.NE.AND P0, PT, R5, R11, PT ;  /* 0x0000000b0500720c */ /* 0x000fda0003f05270 */
[----:B------:R-:W-:Y:S01]  /*2140*/  @!P0 VIADD R15, R15, 0x1 ;  /* 0x000000010f0f8836 */ /* 0x000fe20000000000 */
[----:B------:R-:W-:Y:S01]  /*2150*/  @!P0 IADD3 R13, PT, PT, R13, 0x8, RZ ;  /* 0x000000080d0d8810 */ /* 0x000fe20007ffe0ff */
[----:B------:R-:W-:Y:S01]  /*2160*/  @!P0 IMAD.MOV.U32 R4, RZ, RZ, R8 ;  /* 0x000000ffff048224 */ /* 0x000fe200078e0008 */
[----:B------:R-:W-:Y:S06]  /*2170*/  @!P0 BRA `(.L_x_55) ;  /* 0x0000000000508947 */ /* 0x000fec0003800000 */
[C---:B------:R-:W-:Y:S01]  /*2180*/  IMAD R7, R5.reuse, 0x4, R12 ;  /* 0x0000000405077824 */ /* 0x040fe200078e020c */
[C---:B------:R-:W-:Y:S01]  /*2190*/  LEA R17, R5.reuse, R14, 0x2 ;  /* 0x0000000e05117211 */ /* 0x040fe200078e10ff */
[----:B------:R-:W-:-:S03]  /*21a0*/  IMAD R6, R5, 0x4, R10 ;  /* 0x0000000405067824 */ /* 0x000fc600078e020a */
[----:B------:R-:W0:Y:S04]  /*21b0*/  LDS R16, [R7] ;  /* 0x0000000007107984 */ /* 0x000e280000000800 */
[----:B------:R-:W1:Y:S04]  /*21c0*/  LDS R18, [R17] ;  /* 0x0000000011127984 */ /* 0x000e680000000800 */
[----:B------:R-:W2:Y:S01]  /*21d0*/  LDS R4, [R6] ;  /* 0x0000000006047984 */ /* 0x000ea20000000800 */
[C---:B0-----:R-:W-:Y:S02]  /*21e0*/  LOP3.LUT R16, R19.reuse, R16, RZ, 0xfc, !PT ;  /* 0x0000001013107212 */ /* 0x041fe400078efcff */
[----:B-1----:R-:W-:-:S03]  /*21f0*/  LOP3.LUT R18, R19, R18, RZ, 0xfc, !PT ;  /* 0x0000001213127212 */ /* 0x002fc600078efcff */
[----:B------:R-:W-:Y:S01]  /*2200*/  IMAD.SHL.U32 R16, R16, 0x2, RZ ;  /* 0x0000000210107824 */ /* 0x000fe200078e00ff */
[----:B--2---:R-:W-:Y:S02]  /*2210*/  LOP3.LUT R19, R19, R4, RZ, 0xfc, !PT ;  /* 0x0000000413137212 */ /* 0x004fe400078efcff */
[----:B------:R-:W-:-:S03]  /*2220*/  SHF.R.U32.HI R18, RZ, 0x1, R18 ;  /* 0x00000001ff127819 */ /* 0x000fc60000011612 */
[----:B------:R0:W-:Y:S01]  /*2230*/  STS [R6+0x4], R19 ;  /* 0x0000041306007388 */ /* 0x0001e20000000800 */
[----:B------:R-:W-:-:S03]  /*2240*/  LOP3.LUT R4, R18, R16, R19, 0xfe, !PT ;  /* 0x0000001012047212 */ /* 0x000fc600078efe13 */
[----:B------:R0:W-:Y:S01]  /*2250*/  STS [R7+0x4], R16 ;  /* 0x0000041007007388 */ /* 0x0001e20000000800 */
[----:B------:R-:W-:Y:S02]  /*2260*/  LOP3.LUT R21, R4, R9, RZ, 0x3, !PT ;  /* 0x0000000904157212 */ /* 0x000fe400078e03ff */
[----:B------:R-:W-:Y:S01]  /*2270*/  IADD3 R4, PT, PT, R5, 0x1, RZ ;  /* 0x0000000105047810 */ /* 0x000fe20007ffe0ff */
[----:B------:R0:W-:Y:S04]  /*2280*/  STS [R17+0x4], R18 ;  /* 0x0000041211007388 */ /* 0x0001e80000000800 */
[----:B------:R0:W-:Y:S01]  /*2290*/  STS [R2+0x4], R21 ;  /* 0x0000041502007388 */ /* 0x0001e20000000800 */
[----:B------:R-:W-:Y:S05]  /*22a0*/  BRA `(.L_x_55) ;  /* 0x0000000000047947 */ /* 0x000fea0003800000 */
.L_x_56:
[----:B------:R-:W-:-:S07]  /*22b0*/  VIADD R4, R5, 0xffffffff ;  /* 0xffffffff05047836 */ /* 0x000fce0000000000 */
.L_x_55:
[----:B------:R-:W-:Y:S05]  /*22c0*/  BSYNC.RECONVERGENT B1 ;  /* 0x0000000000017941 */ /* 0x000fea0003800200 */
.L_x_54:
[----:B------:R-:W-:-:S13]  /*22d0*/  ISETP.GE.AND P0, PT, R4, UR9, PT ;  /* 0x0000000904007c0c */ /* 0x000fda000bf06270 */
[----:B------:R-:W-:Y:S05]  /*22e0*/  @P0 BRA `(.L_x_57) ;  /* 0xfffffffc00400947 */ /* 0x000fea000383ffff */
.L_x_10:
[----:B------:R-:W-:Y:S05]  /*22f0*/  BSYNC.RECONVERGENT B0 ;  /* 0x0000000000007941 */ /* 0x000fea0003800200 */
.L_x_9:
[----:B------:R-:W-:Y:S05]  /*2300*/  WARPSYNC.ALL ;  /* 0x0000000000007948 */ /* 0x000fea0003800000 */
[----:B0-----:R-:W0:Y:S01]  /*2310*/  S2R R2, SR_CgaCtaId ;  /* 0x0000000000027919 */ /* 0x001e220000008800 */
[----:B------:R-:W-:Y:S02]  /*2320*/  MOV R5, 0x400 ;  /* 0x0000040000057802 */ /* 0x000fe40000000f00 */
[----:B------:R-:W-:Y:S02]  /*2330*/  ISETP.GT.U32.AND P1, PT, R3, 0x19, PT ;  /* 0x000000190300780c */ /* 0x000fe40003f24070 */
[C---:B------:R-:W-:Y:S01]  /*2340*/  IADD3 R9, PT, PT, R5.reuse, 0x6c48, RZ ;  /* 0x00006c4805097810 */ /* 0x040fe20007ffe0ff */
[----:B--2---:R-:W-:Y:S01]  /*2350*/  VIADD R7, R5, 0x6ae0 ;  /* 0x00006ae005077836 */ /* 0x004fe20000000000 */
[----:B------:R-:W-:-:S04]  /*2360*/  ISETP.GT.U32.AND P0, PT, R3, 0x1f, PT ;  /* 0x0000001f0300780c */ /* 0x000fc80003f04070 */
[C---:B0-----:R-:W-:Y:S02]  /*2370*/  LEA R4, R2.reuse, R7, 0x18 ;  /* 0x0000000702047211 */ /* 0x041fe400078ec0ff */
[----:B------:R-:W-:-:S03]  /*2380*/  LEA R6, R2, R9, 0x18 ;  /* 0x0000000902067211 */ /* 0x000fc600078ec0ff */
[C---:B------:R-:W-:Y:S02]  /*2390*/  IMAD R4, R3.reuse, 0x4, R4 ;  /* 0x0000000403047824 */ /* 0x040fe400078e0204 */
[----:B------:R-:W-:-:S03]  /*23a0*/  IMAD R6, R3, 0x4, R6 ;  /* 0x0000000403067824 */ /* 0x000fc600078e0206 */
[----:B------:R-:W-:Y:S04]  /*23b0*/  STS [R4], R13 ;  /* 0x0000000d04007388 */ /* 0x000fe80000000800 */
[----:B------:R-:W-:Y:S01]  /*23c0*/  STS [R6], R15 ;  /* 0x0000000f06007388 */ /* 0x000fe20000000800 */
[----:B------:R-:W-:Y:S06]  /*23d0*/  BAR.SYNC.DEFER_BLOCKING 0x0 ;  /* 0x0000000000007b1d */ /* 0x000fec0000010000 */
[----:B------:R-:W-:Y:S04]  /*23e0*/  @!P1 LDS R7, [R4+0x100] ;  /* 0x0001000004079984 */ /* 0x000fe80000000800 */
[----:B-1----:R-:W0:Y:S02]  /*23f0*/  @!P1 LDS R8, [R4] ;  /* 0x0000000004089984 */ /* 0x002e240000000800 */
[----:B0-----:R-:W-:-:S05]  /*2400*/  @!P1 IADD3 R7, PT, PT, R7, R8, RZ ;  /* 0x0000000807079210 */ /* 0x001fca0007ffe0ff */
[----:B------:R-:W-:Y:S04]  /*2410*/  @!P1 STS [R4], R7 ;  /* 0x0000000704009388 */ /* 0x000fe80000000800 */
[----:B------:R-:W-:Y:S04]  /*2420*/  @!P1 LDS R8, [R6+0x100] ;  /* 0x0001000006089984 */ /* 0x000fe80000000800 */
[----:B------:R-:W0:Y:S02]  /*2430*/  @!P1 LDS R9, [R6] ;  /* 0x0000000006099984 */ /* 0x000e240000000800 */
[----:B0-----:R-:W-:-:S05]  /*2440*/  @!P1 IMAD.IADD R9, R8, 0x1, R9 ;  /* 0x0000000108099824 */ /* 0x001fca00078e0209 */
[----:B------:R-:W-:Y:S01]  /*2450*/  @!P1 STS [R6], R9 ;  /* 0x0000000906009388 */ /* 0x000fe20000000800 */
[----:B------:R-:W-:-:S03]  /*2460*/  NOP ;  /* 0x0000000000007918 */ /* 0x000fc60000000000 */
[----:B------:R-:W-:Y:S01]  /*2470*/  @!P0 LDS R8, [R4+0x80] ;  /* 0x0000800004088984 */ /* 0x000fe20000000800 */
[----:B------:R-:W-:-:S03]  /*2480*/  ISETP.GT.U32.AND P1, PT, R3, 0xf, PT ;  /* 0x0000000f0300780c */ /* 0x000fc60003f24070 */
[----:B------:R-:W0:Y:S02]  /*2490*/  @!P0 LDS R11, [R4] ;  /* 0x00000000040b8984 */ /* 0x000e240000000800 */
[----:B0-----:R-:W-:-:S05]  /*24a0*/  @!P0 IMAD.IADD R11, R8, 0x1, R11 ;  /* 0x00000001080b8824 */ /* 0x001fca00078e020b */
[----:B------:R-:W-:Y:S04]  /*24b0*/  @!P0 STS [R4], R11 ;  /* 0x0000000b04008388 */ /* 0x000fe80000000800 */
[----:B------:R-:W-:Y:S04]  /*24c0*/  @!P0 LDS R7, [R6+0x80] ;  /* 0x0000800006078984 */ /* 0x000fe80000000800 */
[----:B------:R-:W0:Y:S02]  /*24d0*/  @!P0 LDS R8, [R6] ;  /* 0x0000000006088984 */ /* 0x000e240000000800 */
[----:B0-----:R-:W-:-:S05]  /*24e0*/  @!P0 IADD3 R7, PT, PT, R7, R8, RZ ;  /* 0x0000000807078210 */ /* 0x001fca0007ffe0ff */
        /* <DEDUP_REMOVED lines=33> */
[----:B------:R-:W-:-:S03]  /*2700*/  ISETP.NE.AND P1, PT, R3, RZ, PT ;  /* 0x000000ff0300720c */ /* 0x000fc60003f25270 */
[----:B------:R-:W0:Y:S02]  /*2710*/  @!P0 LDS R9, [R4] ;  /* 0x0000000004098984 */ /* 0x000e240000000800 */
[----:B0-----:R-:W-:-:S05]  /*2720*/  @!P0 IMAD.IADD R9, R8, 0x1, R9 ;  /* 0x0000000108098824 */ /* 0x001fca00078e0209 */
[----:B------:R-:W-:Y:S04]  /*2730*/  @!P0 STS [R4], R9 ;  /* 0x0000000904008388 */ /* 0x000fe80000000800 */
[----:B------:R-:W-:Y:S04]  /*2740*/  @!P0 LDS R8, [R6+0x8] ;  /* 0x0000080006088984 */ /* 0x000fe80000000800 */
[----:B------:R-:W0:Y:S02]  /*2750*/  @!P0 LDS R11, [R6] ;  /* 0x00000000060b8984 */ /* 0x000e240000000800 */
[----:B0-----:R-:W-:Y:S01]  /*2760*/  @!P0 IMAD.IADD R11, R8, 0x1, R11 ;  /* 0x00000001080b8824 */ /* 0x001fe200078e020b */
[----:B------:R-:W-:-:S04]  /*2770*/  @!P1 LEA R8, R2, R5, 0x18 ;  /* 0x0000000502089211 */ /* 0x000fc800078ec0ff */
[----:B------:R-:W-:Y:S01]  /*2780*/  @!P0 STS [R6], R11 ;  /* 0x0000000b06008388 */ /* 0x000fe20000000800 */
[----:B------:R-:W-:-:S03]  /*2790*/  NOP ;  /* 0x0000000000007918 */ /* 0x000fc60000000000 */
[----:B------:R-:W0:Y:S04]  /*27a0*/  @!P1 LDS.64 R12, [R8+0x6ae0] ;  /* 0x006ae000080c9984 */ /* 0x000e280000000a00 */
[----:B------:R-:W1:Y:S01]  /*27b0*/  @!P1 LDS.64 R14, [R8+0x6c48] ;  /* 0x006c4800080e9984 */ /* 0x000e620000000a00 */
[----:B0-----:R-:W-:Y:S01]  /*27c0*/  @!P1 IADD3 R3, PT, PT, R13, R12, RZ ;  /* 0x0000000c0d039210 */ /* 0x001fe20007ffe0ff */
[----:B-1----:R-:W-:-:S04]  /*27d0*/  @!P1 IMAD.IADD R4, R15, 0x1, R14 ;  /* 0x000000010f049824 */ /* 0x002fc800078e020e */
[----:B------:R0:W-:Y:S04]  /*27e0*/  @!P1 STS [R8+0x6ae0], R3 ;  /* 0x006ae00308009388 */ /* 0x0001e80000000800 */
[----:B------:R0:W-:Y:S01]  /*27f0*/  @!P1 STS [R8+0x6c48], R4 ;  /* 0x006c480408009388 */ /* 0x0001e20000000800 */
[----:B------:R-:W-:Y:S01]  /*2800*/  NOP ;  /* 0x0000000000007918 */ /* 0x000fe20000000000 */
[----:B------:R-:W-:Y:S05]  /*2810*/  @P1 EXIT ;  /* 0x000000000000194d */ /* 0x000fea0003800000 */
[----:B------:R-:W-:Y:S02]  /*2820*/  LEA R6, R2, R5, 0x18 ;  /* 0x0000000502067211 */ /* 0x000fe400078ec0ff */
[----:B0-----:R-:W0:Y:S03]  /*2830*/  LDC.64 R2, c[0x0][0x3a0] ;  /* 0x0000e800ff027b82 */ /* 0x001e260000000a00 */
[----:B------:R-:W1:Y:S04]  /*2840*/  LDS R7, [R6+0x6ae0] ;  /* 0x006ae00006077984 */ /* 0x000e680000000800 */
[----:B------:R-:W2:Y:S01]  /*2850*/  LDS R9, [R6+0x6c48] ;  /* 0x006c480006097984 */ /* 0x000ea20000000800 */
[----:B------:R-:W4:Y:S01]  /*2860*/  LDC.64 R4, c[0x0][0x3a8] ;  /* 0x0000ea00ff047b82 */ /* 0x000f220000000a00 */
[----:B0-----:R-:W-:-:S04]  /*2870*/  IMAD.WIDE.U32 R2, R0, 0x4, R2 ;  /* 0x0000000400027825 */ /* 0x001fc800078e0002 */
[----:B----4-:R-:W-:Y:S01]  /*2880*/  IMAD.WIDE.U32 R4, R0, 0x4, R4 ;  /* 0x0000000400047825 */ /* 0x010fe200078e0004 */
[----:B-1----:R-:W-:Y:S04]  /*2890*/  STG.E desc[UR6][R2.64], R7 ;  /* 0x0000000702007986 */ /* 0x002fe8000c101906 */
[----:B--2---:R-:W-:Y:S01]  /*28a0*/  STG.E desc[UR6][R4.64], R9 ;  /* 0x0000000904007986 */ /* 0x004fe2000c101906 */
[----:B------:R-:W-:Y:S05]  /*28b0*/  EXIT ;  /* 0x000000000000794d */ /* 0x000fea0003800000 */
.L_x_58:
        /* <DEDUP_REMOVED lines=12> */
.L_x_60:


//--------------------- .nv.shared._Z16sgpu_cuda_kerneliiPjS_S_S_i --------------------------
	.section	.nv.shared._Z16sgpu_cuda_kerneliiPjS_S_S_i,"aw",@nobits
	.sectionflags	@""
	.align	4
.nv.shared._Z16sgpu_cuda_kerneliiPjS_S_S_i:
	.zero		15784


//--------------------- .nv.shared.reserved.0     --------------------------
	.section	.nv.shared.reserved.0,"aw",@nobits
	.weak		__nv_reservedSMEM_offset_0_alias
	.size		__nv_reservedSMEM_offset_0_alias, 0, 64
	.other		__nv_reservedSMEM_offset_0_alias,@"STO_CUDA_RESERVED_SHARED STV_DEFAULT"
__nv_reservedSMEM_offset_0_alias:
	.zero		0
	.zero		64


//--------------------- .nv.shared._Z13cuda_kernel_biPjS_S_S_S_iS_S_S_S_S_iS_i --------------------------
	.section	.nv.shared._Z13cuda_kernel_biPjS_S_S_S_iS_S_S_S_S_iS_i,"aw",@nobits
	.sectionflags	@""
	.align	4
.nv.shared._Z13cuda_kernel_biPjS_S_S_S_iS_S_S_S_S_iS_i:
	.zero		29104


//--------------------- .nv.constant0._Z16sgpu_cuda_kerneliiPjS_S_S_i --------------------------
	.section	.nv.constant0._Z16sgpu_cuda_kerneliiPjS_S_S_i,"a",@progbits
	.sectionflags	@""
	.align	4
.nv.constant0._Z16sgpu_cuda_kerneliiPjS_S_S_i:
	.zero		940


//--------------------- .nv.constant0._Z13cuda_kernel_biPjS_S_S_S_iS_S_S_S_S_iS_i --------------------------
	.section	.nv.constant0._Z13cuda_kernel_biPjS_S_S_S_iS_S_S_S_S_iS_i,"a",@progbits
	.sectionflags	@""
	.align	4
.nv.constant0._Z13cuda_kernel_biPjS_S_S_S_iS_S_S_S_S_iS_i:
	.zero		1012


//--------------------- SYMBOLS --------------------------

	.type		.nv.reservedSmem.offset0,@object
	.size		.nv.reservedSmem.offset0,0x4
	.type		.nv.reservedSmem.cap,@object
	.size		.nv.reservedSmem.cap,0x4
